def matmul_kernel(
    a_ptr,
    b_ptr,
    c_ptr,
    M,
    N,
    K,
    stride_am,
    stride_ak,
    stride_bk,
    stride_bn,
    stride_cm,
    stride_cn,
    BLOCK_M: tl.constexpr,
    BLOCK_N: tl.constexpr,
    BLOCK_K: tl.constexpr,
    GROUP_M: tl.constexpr,
):
    pid = tl.program_id(axis=0)
    num_pid_m = tl.cdiv(M, BLOCK_M)
    num_pid_n = tl.cdiv(N, BLOCK_N)
    num_pid_in_group = GROUP_M * num_pid_n
    group_id = pid // num_pid_in_group
    first_pid_m = group_id * GROUP_M
    group_size_m = min(num_pid_m - first_pid_m, GROUP_M)
    pid_m = first_pid_m + ((pid % num_pid_in_group) % group_size_m)
    pid_n = (pid % num_pid_in_group) // group_size_m

    offs_am = (pid_m * BLOCK_M + tl.arange(0, BLOCK_M)) % M
    offs_bn = (pid_n * BLOCK_N + tl.arange(0, BLOCK_N)) % N
    offs_k = tl.arange(0, BLOCK_K)
    a_ptrs = a_ptr + offs_am[:, None] * stride_am + offs_k[None, :] * stride_ak
    b_ptrs = b_ptr + offs_k[:, None] * stride_bk + offs_bn[None, :] * stride_bn

    acc = tl.zeros((BLOCK_M, BLOCK_N), dtype=tl.float32)
    for kk in range(0, tl.cdiv(K, BLOCK_K)):
        a = tl.load(a_ptrs, mask=offs_k[None, :] < K - kk * BLOCK_K, other=0.0)
        b = tl.load(b_ptrs, mask=offs_k[:, None] < K - kk * BLOCK_K, other=0.0)
        acc = tl.dot(a, b, acc)
        a_ptrs += BLOCK_K * stride_ak
        b_ptrs += BLOCK_K * stride_bk

    c = acc.to(c_ptr.dtype.element_ty)
    offs_cm = pid_m * BLOCK_M + tl.arange(0, BLOCK_M)
    offs_cn = pid_n * BLOCK_N + tl.arange(0, BLOCK_N)
    c_ptrs = c_ptr + offs_cm[:, None] * stride_cm + offs_cn[None, :] * stride_cn
    mask = (offs_cm[:, None] < M) & (offs_cn[None, :] < N)
    tl.store(c_ptrs, c, mask=mask)

# config = {"BLOCK_K": 32, "BLOCK_M": 64, "BLOCK_N": 256, "GROUP_M": 4, "arch": "sm_100", "dtype": "fp32", "num_ctas": 1, "num_stages": 3, "num_warps": 4}
# arch = sm_100


// ===== COMPILED SASS (sm_100a) =====

	.target	sm_100a

	.elftype	@"ET_EXEC"


//--------------------- .note.nv.tkinfo           --------------------------
	.section	.note.nv.tkinfo,"",@"SHT_NOTE"
	.sectionflags	@"SHF_NOTE_NV_TKINFO"
	.tkinfo
        /*0018*/ 	.word	0x00000081
        /*0030*/ 	.string	""
        /*0030*/ 	.string	"ptxas-blackwell"
        /*0030*/ 	.string	"Cuda compilation tools, release 12.9, V12.9.86"
        /*0030*/ 	.string	"Build cuda_12.9.r12.9/compiler.36037853_0"
        /*0030*/ 	.string	"-v  -suppress-debug-info  -lineinfo  -arch sm_100a "



//--------------------- .note.nv.cuver            --------------------------
	.section	.note.nv.cuver,"",@"SHT_NOTE"
	.sectionflags	@"SHF_NOTE_NV_CUVER"
        /*0018*/ 	.short	0x0001
        /*001a*/ 	.short	0x0064
        /*001c*/ 	.short	0x0001
        /*001e*/ 	.short	0x0000
        /*0020*/ 	.short	0x0001
        /*0022*/ 	.short	0x0000


//--------------------- .nv.info                  --------------------------
	.section	.nv.info,"",@"SHT_CUDA_INFO"
	.align	4


	//----- nvinfo : EIATTR_REGCOUNT
	.align		4
        /*0000*/ 	.byte	0x04, 0x2f
        /*0002*/ 	.short	(.L_4 - .L_3)
	.align		4
.L_3:
        /*0004*/ 	.word	index@(matmul_kernel)
        /*0008*/ 	.word	0x000000ff


	//----- nvinfo : EIATTR_FRAME_SIZE
	.align		4
.L_4:
        /*000c*/ 	.byte	0x04, 0x11
        /*000e*/ 	.short	(.L_6 - .L_5)
	.align		4
.L_5:
        /*0010*/ 	.word	index@($__internal_2_$__cuda_sm10x_tcgen05_guardrail_trap_unallocated_columns_being_dealloced)
        /*0014*/ 	.word	0x00000008


	//----- nvinfo : EIATTR_FRAME_SIZE
	.align		4
.L_6:
        /*0018*/ 	.byte	0x04, 0x11
        /*001a*/ 	.short	(.L_8 - .L_7)
	.align		4
.L_7:
        /*001c*/ 	.word	index@($__internal_1_$__cuda_sm10x_tcgen05_guardrail_trap_phase_invalid_during_alloc)
        /*0020*/ 	.word	0x00000008


	//----- nvinfo : EIATTR_FRAME_SIZE
	.align		4
.L_8:
        /*0024*/ 	.byte	0x04, 0x11
        /*0026*/ 	.short	(.L_10 - .L_9)
	.align		4
.L_9:
        /*0028*/ 	.word	index@($__internal_0_$__cuda_sm10x_tcgen05_guardrail_trap_col_being_dealloced_not_returned_by_alloc)
        /*002c*/ 	.word	0x00000008


	//----- nvinfo : EIATTR_FRAME_SIZE
	.align		4
.L_10:
        /*0030*/ 	.byte	0x04, 0x11
        /*0032*/ 	.short	(.L_12 - .L_11)
	.align		4
.L_11:
        /*0034*/ 	.word	index@(matmul_kernel)
        /*0038*/ 	.word	0x00000008


	//----- nvinfo : EIATTR_MIN_STACK_SIZE
	.align		4
.L_12:
        /*003c*/ 	.byte	0x04, 0x12
        /*003e*/ 	.short	(.L_14 - .L_13)
	.align		4
.L_13:
        /*0040*/ 	.word	index@(matmul_kernel)
        /*0044*/ 	.word	0x00000008
.L_14:


//--------------------- .nv.info.matmul_kernel    --------------------------
	.section	.nv.info.matmul_kernel,"",@"SHT_CUDA_INFO"
	.sectionflags	@""
	.align	4


	//----- nvinfo : EIATTR_CUDA_API_VERSION
	.align		4
        /*0000*/ 	.byte	0x04, 0x37
        /*0002*/ 	.short	(.L_16 - .L_15)
.L_15:
        /*0004*/ 	.word	0x00000081


	//----- nvinfo : EIATTR_KPARAM_INFO
	.align		4
.L_16:
        /*0008*/ 	.byte	0x04, 0x17
        /*000a*/ 	.short	(.L_18 - .L_17)
.L_17:
        /*000c*/ 	.word	0x00000000
        /*0010*/ 	.short	0x000d
        /*0012*/ 	.short	0x0048
        /*0014*/ 	.byte	0x00, 0xf4, 0x21, 0x00


	//----- nvinfo : EIATTR_KPARAM_INFO
	.align		4
.L_18:
        /*0018*/ 	.byte	0x04, 0x17
        /*001a*/ 	.short	(.L_20 - .L_19)
.L_19:
        /*001c*/ 	.word	0x00000000
        /*0020*/ 	.short	0x000c
        /*0022*/ 	.short	0x0040
        /*0024*/ 	.byte	0x00, 0xf4, 0x21, 0x00


	//----- nvinfo : EIATTR_KPARAM_INFO
	.align		4
.L_20:
        /*0028*/ 	.byte	0x04, 0x17
        /*002a*/ 	.short	(.L_22 - .L_21)
.L_21:
        /*002c*/ 	.word	0x00000000
        /*0030*/ 	.short	0x000b
        /*0032*/ 	.short	0x0038
        /*0034*/ 	.byte	0x00, 0xf0, 0x11, 0x00


	//----- nvinfo : EIATTR_KPARAM_INFO
	.align		4
.L_22:
        /*0038*/ 	.byte	0x04, 0x17
        /*003a*/ 	.short	(.L_24 - .L_23)
.L_23:
        /*003c*/ 	.word	0x00000000
        /*0040*/ 	.short	0x000a
        /*0042*/ 	.short	0x0034
        /*0044*/ 	.byte	0x00, 0xf0, 0x11, 0x00


	//----- nvinfo : EIATTR_KPARAM_INFO
	.align		4
.L_24:
        /*0048*/ 	.byte	0x04, 0x17
        /*004a*/ 	.short	(.L_26 - .L_25)
.L_25:
        /*004c*/ 	.word	0x00000000
        /*0050*/ 	.short	0x0009
        /*0052*/ 	.short	0x0030
        /*0054*/ 	.byte	0x00, 0xf0, 0x11, 0x00


	//----- nvinfo : EIATTR_KPARAM_INFO
	.align		4
.L_26:
        /*0058*/ 	.byte	0x04, 0x17
        /*005a*/ 	.short	(.L_28 - .L_27)
.L_27:
        /*005c*/ 	.word	0x00000000
        /*0060*/ 	.short	0x0008
        /*0062*/ 	.short	0x002c
        /*0064*/ 	.byte	0x00, 0xf0, 0x11, 0x00


	//----- nvinfo : EIATTR_KPARAM_INFO
	.align		4
.L_28:
        /*0068*/ 	.byte	0x04, 0x17
        /*006a*/ 	.short	(.L_30 - .L_29)
.L_29:
        /*006c*/ 	.word	0x00000000
        /*0070*/ 	.short	0x0007
        /*0072*/ 	.short	0x0028
        /*0074*/ 	.byte	0x00, 0xf0, 0x11, 0x00


	//----- nvinfo : EIATTR_KPARAM_INFO
	.align		4
.L_30:
        /*0078*/ 	.byte	0x04, 0x17
        /*007a*/ 	.short	(.L_32 - .L_31)
.L_31:
        /*007c*/ 	.word	0x00000000
        /*0080*/ 	.short	0x0006
        /*0082*/ 	.short	0x0024
        /*0084*/ 	.byte	0x00, 0xf0, 0x11, 0x00


	//----- nvinfo : EIATTR_KPARAM_INFO
	.align		4
.L_32:
        /*0088*/ 	.byte	0x04, 0x17
        /*008a*/ 	.short	(.L_34 - .L_33)
.L_33:
        /*008c*/ 	.word	0x00000000
        /*0090*/ 	.short	0x0005
        /*0092*/ 	.short	0x0020
        /*0094*/ 	.byte	0x00, 0xf0, 0x11, 0x00


	//----- nvinfo : EIATTR_KPARAM_INFO
	.align		4
.L_34:
        /*0098*/ 	.byte	0x04, 0x17
        /*009a*/ 	.short	(.L_36 - .L_35)
.L_35:
        /*009c*/ 	.word	0x00000000
        /*00a0*/ 	.short	0x0004
        /*00a2*/ 	.short	0x001c
        /*00a4*/ 	.byte	0x00, 0xf0, 0x11, 0x00


	//----- nvinfo : EIATTR_KPARAM_INFO
	.align		4
.L_36:
        /*00a8*/ 	.byte	0x04, 0x17
        /*00aa*/ 	.short	(.L_38 - .L_37)
.L_37:
        /*00ac*/ 	.word	0x00000000
        /*00b0*/ 	.short	0x0003
        /*00b2*/ 	.short	0x0018
        /*00b4*/ 	.byte	0x00, 0xf0, 0x11, 0x00


	//----- nvinfo : EIATTR_KPARAM_INFO
	.align		4
.L_38:
        /*00b8*/ 	.byte	0x04, 0x17
        /*00ba*/ 	.short	(.L_40 - .L_39)
.L_39:
        /*00bc*/ 	.word	0x00000000
        /*00c0*/ 	.short	0x0002
        /*00c2*/ 	.short	0x0010
        /*00c4*/ 	.byte	0x00, 0xf4, 0x21, 0x00


	//----- nvinfo : EIATTR_KPARAM_INFO
	.align		4
.L_40:
        /*00c8*/ 	.byte	0x04, 0x17
        /*00ca*/ 	.short	(.L_42 - .L_41)
.L_41:
        /*00cc*/ 	.word	0x00000000
        /*00d0*/ 	.short	0x0001
        /*00d2*/ 	.short	0x0008
        /*00d4*/ 	.byte	0x00, 0xf4, 0x21, 0x00


	//----- nvinfo : EIATTR_KPARAM_INFO
	.align		4
.L_42:
        /*00d8*/ 	.byte	0x04, 0x17
        /*00da*/ 	.short	(.L_44 - .L_43)
.L_43:
        /*00dc*/ 	.word	0x00000000
        /*00e0*/ 	.short	0x0000
        /*00e2*/ 	.short	0x0000
        /*00e4*/ 	.byte	0x00, 0xf4, 0x21, 0x00


	//----- nvinfo : EIATTR_AT_ENTRY_FRAGMENTS
	.align		4
.L_44:
        /*00e8*/ 	.byte	0x04, 0x4f
        /*00ea*/ 	.short	(.L_46 - .L_45)


	//   ....[0]....
.L_45:
        /*00ec*/ 	.word	0x00000004


	//----- nvinfo : EIATTR_RESERVED_SMEM_USED
	.align		4
.L_46:
        /*00f0*/ 	.byte	0x01, 0x41
	.zero		2


	//----- nvinfo : EIATTR_SPARSE_MMA_MASK
	.align		4
        /*00f4*/ 	.byte	0x03, 0x50
        /*00f6*/ 	.short	0x0000


	//----- nvinfo : EIATTR_TCGEN05_1CTA_USED
	.align		4
        /*00f8*/ 	.byte	0x01, 0x51
	.zero		2


	//----- nvinfo : EIATTR_MAXREG_COUNT
	.align		4
        /*00fc*/ 	.byte	0x03, 0x1b
        /*00fe*/ 	.short	0x00ff


	//----- nvinfo : EIATTR_NUM_BARRIERS
	.align		4
        /*0100*/ 	.byte	0x02, 0x4c
        /*0102*/ 	.byte	0x01
	.zero		1


	//----- nvinfo : EIATTR_ANNOTATIONS
	.align		4
        /*0104*/ 	.byte	0x04, 0x55
        /*0106*/ 	.short	(.L_48 - .L_47)


	//   ....[0]....
.L_47:
        /*0108*/ 	.word	0x00000001
        /*010c*/ 	.byte	0x80, 0x0c, 0x00, 0x00, 0x01, 0x00, 0x00, 0x00, 0x80, 0x34, 0x00, 0x00, 0x01, 0x00, 0x00, 0x00
        /*011c*/ 	.byte	0x30, 0x87, 0x00, 0x00, 0x01, 0x00, 0x00, 0x00, 0x80, 0xb8, 0x00, 0x00


	//----- nvinfo : EIATTR_INT_WARP_WIDE_INSTR_OFFSETS
	.align		4
.L_48:
        /*0128*/ 	.byte	0x04, 0x31
        /*012a*/ 	.short	(.L_50 - .L_49)


	//   ....[0]....
.L_49:
        /*012c*/ 	.word	0x000042a0


	//   ....[1]....
        /*0130*/ 	.word	0x000042c0


	//   ....[2]....
        /*0134*/ 	.word	0x000043f0


	//   ....[3]....
        /*0138*/ 	.word	0x000100f0


	//   ....[4]....
        /*013c*/ 	.word	0x00010140


	//----- nvinfo : EIATTR_COOP_GROUP_MASK_REGIDS
	.align		4
.L_50:
        /*0140*/ 	.byte	0x04, 0x29
        /*0142*/ 	.short	(.L_52 - .L_51)


	//   ....[0]....
.L_51:
        /*0144*/ 	.word	0xffffffff


	//   ....[1]....
        /*0148*/ 	.word	0xffffffff


	//   ....[2]....
        /*014c*/ 	.word	0xffffffff


	//   ....[3]....
        /*0150*/ 	.word	0xffffffff


	//----- nvinfo : EIATTR_COOP_GROUP_INSTR_OFFSETS
	.align		4
.L_52:
        /*0154*/ 	.byte	0x04, 0x28
        /*0156*/ 	.short	(.L_54 - .L_53)


	//   ....[0]....
.L_53:
        /*0158*/ 	.word	0x00000070


	//   ....[1]....
        /*015c*/ 	.word	0x00000330


	//   ....[2]....
        /*0160*/ 	.word	0x0000ff80


	//   ....[3]....
        /*0164*/ 	.word	0x000101f0


	//----- nvinfo : EIATTR_VRC_CTA_INIT_COUNT
	.align		4
.L_54:
        /*0168*/ 	.byte	0x02, 0x4a
        /*016a*/ 	.byte	0x80
	.zero		1


	//----- nvinfo : EIATTR_MBARRIER_INSTR_OFFSETS
	.align		4
        /*016c*/ 	.byte	0x04, 0x39
        /*016e*/ 	.short	(.L_56 - .L_55)


	//   ....[0]....
.L_55:
        /*0170*/ 	.word	0x00004520
        /*0174*/ 	.word	0x000000ff
        /*0178*/ 	.word	0x00000000
        /*017c*/ 	.short	0x0100
        /*017e*/ 	.byte	0x0c
	.zero		1


	//   ....[1]....
        /*0180*/ 	.word	0x00004650
        /*0184*/ 	.word	0x000000ff
        /*0188*/ 	.word	0x0001e008
        /*018c*/ 	.short	0x0100
        /*018e*/ 	.byte	0x0a
	.zero		1


	//   ....[2]....
        /*0190*/ 	.word	0x0000a030
        /*0194*/ 	.word	0x000000ff
        /*0198*/ 	.word	0x00000000
        /*019c*/ 	.short	0x010a
        /*019e*/ 	.byte	0x15
	.zero		1


	//   ....[3]....
        /*01a0*/ 	.word	0x0000bb00
        /*01a4*/ 	.word	0x000000ff
        /*01a8*/ 	.word	0x00000000
        /*01ac*/ 	.short	0x010a
        /*01ae*/ 	.byte	0x0c
	.zero		1


	//   ....[4]....
        /*01b0*/ 	.word	0x0000bca0
        /*01b4*/ 	.word	0x000000ff
        /*01b8*/ 	.word	0x0001e000
        /*01bc*/ 	.short	0x0108
        /*01be*/ 	.byte	0x0a
	.zero		1


	//   ....[5]....
        /*01c0*/ 	.word	0x0000bd30
        /*01c4*/ 	.word	0x000000ff
        /*01c8*/ 	.word	0x0001e008
        /*01cc*/ 	.short	0x0108
        /*01ce*/ 	.byte	0x0a
	.zero		1


	//   ....[6]....
        /*01d0*/ 	.word	0x00010210
        /*01d4*/ 	.word	0x000000ff
        /*01d8*/ 	.word	0x00000000
        /*01dc*/ 	.short	0x010a
        /*01de*/ 	.byte	0x15
	.zero		1


	//   ....[7]....
        /*01e0*/ 	.word	0x00010240
        /*01e4*/ 	.word	0x000000ff
        /*01e8*/ 	.word	0x00000000
        /*01ec*/ 	.short	0x010a
        /*01ee*/ 	.byte	0x0c
	.zero		1


	//----- nvinfo : EIATTR_NUM_MBARRIERS
	.align		4
.L_56:
        /*01f0*/ 	.byte	0x03, 0x38
        /*01f2*/ 	.short	0x0002


	//----- nvinfo : EIATTR_EXIT_INSTR_OFFSETS
	.align		4
        /*01f4*/ 	.byte	0x04, 0x1c
        /*01f6*/ 	.short	(.L_58 - .L_57)


	//   ....[0]....
.L_57:
        /*01f8*/ 	.word	0x00010200


	//----- nvinfo : EIATTR_REQNTID
	.align		4
.L_58:
        /*01fc*/ 	.byte	0x04, 0x10
        /*01fe*/ 	.short	(.L_60 - .L_59)
.L_59:
        /*0200*/ 	.word	0x00000080
        /*0204*/ 	.word	0x00000001
        /*0208*/ 	.word	0x00000001


	//----- nvinfo : EIATTR_CRS_STACK_SIZE
	.align		4
.L_60:
        /*020c*/ 	.byte	0x04, 0x1e
        /*020e*/ 	.short	(.L_62 - .L_61)
.L_61:
        /*0210*/ 	.word	0x00000000


	//----- nvinfo : EIATTR_CBANK_PARAM_SIZE
	.align		4
.L_62:
        /*0214*/ 	.byte	0x03, 0x19
        /*0216*/ 	.short	0x0050


	//----- nvinfo : EIATTR_PARAM_CBANK
	.align		4
        /*0218*/ 	.byte	0x04, 0x0a
        /*021a*/ 	.short	(.L_64 - .L_63)
	.align		4
.L_63:
        /*021c*/ 	.word	index@(.nv.constant0.matmul_kernel)
        /*0220*/ 	.short	0x0380
        /*0222*/ 	.short	0x0050


	//----- nvinfo : EIATTR_SW_WAR
	.align		4
.L_64:
        /*0224*/ 	.byte	0x04, 0x36
        /*0226*/ 	.short	(.L_66 - .L_65)
.L_65:
        /*0228*/ 	.word	0x00000008
.L_66:


//--------------------- .nv.compat                --------------------------
	.section	.nv.compat,"",@"SHT_CUDA_COMPAT_INFO"
	.align	4
        /*0000*/ 	.byte	0x02, 0x02, 0x02, 0x00, 0x02, 0x05, 0x05, 0x00, 0x02, 0x03, 0x00, 0x00, 0x02, 0x06, 0x01, 0x00


//--------------------- .nv.callgraph             --------------------------
	.section	.nv.callgraph,"",@"SHT_CUDA_CALLGRAPH"
	.align	4
	.sectionentsize	8
	.align		4
        /*0000*/ 	.word	0x00000000
	.align		4
        /*0004*/ 	.word	0xffffffff
	.align		4
        /*0008*/ 	.word	0x00000000
	.align		4
        /*000c*/ 	.word	0xfffffffe
	.align		4
        /*0010*/ 	.word	0x00000000
	.align		4
        /*0014*/ 	.word	0xfffffffd
	.align		4
        /*0018*/ 	.word	0x00000000
	.align		4
        /*001c*/ 	.word	0xfffffffc


//--------------------- .text.matmul_kernel       --------------------------
	.section	.text.matmul_kernel,"ax",@progbits
	.align	128
        .global         matmul_kernel
        .type           matmul_kernel,@function
        .size           matmul_kernel,(.L_x_20 - matmul_kernel)
        .other          matmul_kernel,@"STO_CUDA_ENTRY STV_DEFAULT"
matmul_kernel:
.text.matmul_kernel:
[----:B------:R-:W1:Y:S01]  /*0000*/  LDC R1, c[0x0][0x37c] ;  /* 0x0000df00ff017b82 */ /* 0x000e620000000800 */
[----:B------:R-:W2:Y:S01]  /*0010*/  S2R R0, SR_TID.X ;  /* 0x0000000000007919 */ /* 0x000ea20000002100 */
[----:B-1----:R-:W-:Y:S01]  /*0020*/  VIADD R1, R1, 0xfffffff8 ;  /* 0xfffffff801017836 */ /* 0x002fe20000000000 */
[----:B--2---:R-:W-:-:S13]  /*0030*/  ISETP.GE.U32.AND P0, PT, R0, 0x20, PT ;  /* 0x000000200000780c */ /* 0x004fda0003f06070 */
[----:B------:R-:W-:Y:S02]  /*0040*/  VOTEU.ANY UP0, P0 ;  /* 0x0000000000ff7886 */ /* 0x000fe40000000100 */
[----:B------:R-:W-:Y:S05]  /*0050*/  BRA.U UP0, `(.L_x_0) ;  /* 0x0000000100b87547 */ /* 0x000fea000b800000 */
[----:B------:R-:W1:Y:S01]  /*0060*/  S2UR UR6, SR_CgaCtaId ;  /* 0x00000000000679c3 */ /* 0x000e620000008800 */
[----:B------:R-:W-:Y:S01]  /*0070*/  NOP ;  /* 0x0000000000007918 */ /* 0x000fe20000000000 */
[----:B------:R-:W-:Y:S02]  /*0080*/  UMOV UR4, 0x40 ;  /* 0x0000004000047882 */ /* 0x000fe40000000000 */
[----:B-1----:R-:W-:-:S09]  /*0090*/  ULEA UR4, UR6, UR4, 0x18 ;  /* 0x0000000406047291 */ /* 0x002fd2000f8ec0ff */
[----:B------:R-:W1:Y:S01]  /*00a0*/  LDS.U8 R0, [UR4] ;  /* 0x00000004ff007984 */ /* 0x000e620008000000 */
[----:B------:R-:W-:Y:S02]  /*00b0*/  UMOV UR4, 0x400 ;  /* 0x0000040000047882 */ /* 0x000fe40000000000 */
[----:B------:R-:W-:Y:S01]  /*00c0*/  ULEA UR4, UR6, UR4, 0x18 ;  /* 0x0000000406047291 */ /* 0x000fe2000f8ec0ff */
[----:B-1----:R-:W-:-:S13]  /*00d0*/  ISETP.NE.AND P0, PT, R0, RZ, PT ;  /* 0x000000ff0000720c */ /* 0x002fda0003f05270 */
[----:B------:R-:W-:Y:S05]  /*00e0*/  @P0 BRA `(.L_x_1) ;  /* 0x00000000007c0947 */ /* 0x000fea0003800000 */
[----:B------:R-:W-:-:S13]  /*00f0*/  ELECT P0, URZ, PT ;  /* 0x0000000000ff782f */ /* 0x000fda0003800000 */
[----:B------:R-:W-:Y:S05]  /*0100*/  @!P0 BRA `(.L_x_2) ;  /* 0x0000000000848947 */ /* 0x000fea0003800000 */
[----:B------:R-:W-:Y:S01]  /*0110*/  UMOV UR5, 0x8 ;  /* 0x0000000800057882 */ /* 0x000fe20000000000 */
[----:B------:R-:W-:Y:S02]  /*0120*/  IMAD.MOV.U32 R4, RZ, RZ, 0x1 ;  /* 0x00000001ff047424 */ /* 0x000fe400078e00ff */
[----:B------:R-:W-:Y:S02]  /*0130*/  IMAD.MOV.U32 R5, RZ, RZ, 0xff ;  /* 0x000000ffff057424 */ /* 0x000fe400078e00ff */
[----:B------:R-:W-:Y:S04]  /*0140*/  DEPBAR.LE SB1, 0x36 ;  /* 0x00009d800000791a */ /* 0x000fe80000000000 */
[----:B------:R-:W1:Y:S02]  /*0150*/  UTCATOMSWS.FIND_AND_SET.ALIGN UP1, UR5, UR5 ;  /* 0x00000005000575e3 */ /* 0x000e640008020800 */
[----:B-1----:R-:W-:-:S04]  /*0160*/  PLOP3.LUT P0, PT, PT, PT, UP1, 0x80, 0x8 ;  /* 0x000000000008781c */ /* 0x002fc80003f0f018 */
[----:B------:R-:W-:-:S04]  /*0170*/  SEL R0, RZ, 0xffffffff, !P0 ;  /* 0xffffffffff007807 */ /* 0x000fc80004000000 */
[----:B------:R-:W-:Y:S01]  /*0180*/  ISETP.NE.AND P0, PT, R0, RZ, PT ;  /* 0x000000ff0000720c */ /* 0x000fe20003f05270 */
[----:B------:R-:W-:-:S12]  /*0190*/  IMAD.U32 R0, RZ, RZ, UR5 ;  /* 0x00000005ff007e24 */ /* 0x000fd8000f8e00ff */
[----:B------:R-:W-:Y:S05]  /*01a0*/  @P0 BRA `(.L_x_3) ;  /* 0x0000000000240947 */ /* 0x000fea0003800000 */
.L_x_4:
[----:B------:R-:W-:Y:S05]  /*01b0*/  NANOSLEEP 0x64 ;  /* 0x000000640000795d */ /* 0x000fea0003800000 */
[----:B------:R-:W-:-:S05]  /*01c0*/  UMOV UR5, 0x8 ;  /* 0x0000000800057882 */ /* 0x000fca0000000000 */
[----:B------:R-:W-:Y:S04]  /*01d0*/  DEPBAR.LE SB1, 0x36 ;  /* 0x00009d800000791a */ /* 0x000fe80000000000 */
[----:B------:R-:W1:Y:S02]  /*01e0*/  UTCATOMSWS.FIND_AND_SET.ALIGN UP1, UR5, UR5 ;  /* 0x00000005000575e3 */ /* 0x000e640008020800 */
[----:B-1----:R-:W-:-:S04]  /*01f0*/  PLOP3.LUT P0, PT, PT, PT, UP1, 0x80, 0x8 ;  /* 0x000000000008781c */ /* 0x002fc80003f0f018 */
[----:B------:R-:W-:-:S04]  /*0200*/  SEL R0, RZ, 0xffffffff, !P0 ;  /* 0xffffffffff007807 */ /* 0x000fc80004000000 */
[----:B------:R-:W-:Y:S01]  /*0210*/  ISETP.NE.AND P0, PT, R0, RZ, PT ;  /* 0x000000ff0000720c */ /* 0x000fe20003f05270 */
[----:B------:R-:W-:-:S12]  /*0220*/  IMAD.U32 R0, RZ, RZ, UR5 ;  /* 0x00000005ff007e24 */ /* 0x000fd8000f8e00ff */
[----:B------:R-:W-:Y:S05]  /*0230*/  @!P0 BRA `(.L_x_4) ;  /* 0xfffffffc00dc8947 */ /* 0x000fea000383ffff */
.L_x_3:
[C---:B------:R-:W-:Y:S01]  /*0240*/  VIADD R3, R0.reuse, 0x10 ;  /* 0x0000001000037836 */ /* 0x040fe20000000000 */
[----:B------:R-:W-:Y:S01]  /*0250*/  UMOV UR5, 0x50 ;  /* 0x0000005000057882 */ /* 0x000fe20000000000 */
[----:B------:R-:W-:Y:S01]  /*0260*/  SHF.L.U32 R2, R5, R0, RZ ;  /* 0x0000000005027219 */ /* 0x000fe200000006ff */
[----:B------:R-:W-:Y:S01]  /*0270*/  ULEA UR5, UR6, UR5, 0x18 ;  /* 0x0000000506057291 */ /* 0x000fe2000f8ec0ff */
[----:B------:R-:W-:Y:S01]  /*0280*/  IMAD.SHL.U32 R0, R0, 0x20, RZ ;  /* 0x0000002000007824 */ /* 0x000fe200078e00ff */
[----:B------:R-:W-:-:S04]  /*0290*/  SHF.L.U32 R3, R4, R3, RZ ;  /* 0x0000000304037219 */ /* 0x000fc800000006ff */
[----:B------:R-:W-:-:S05]  /*02a0*/  LOP3.LUT R2, R3, R2, RZ, 0xfc, !PT ;  /* 0x0000000203027212 */ /* 0x000fca00078efcff */
[----:B------:R1:W-:Y:S04]  /*02b0*/  ATOMS.OR RZ, [UR5], R2 ;  /* 0x00000002ffff798c */ /* 0x0003e8000b000005 */
[----:B------:R1:W-:Y:S01]  /*02c0*/  STS [UR4], R0 ;  /* 0x00000000ff007988 */ /* 0x0003e20008000804 */
[----:B------:R-:W-:Y:S05]  /*02d0*/  BRA `(.L_x_2) ;  /* 0x0000000000107947 */ /* 0x000fea0003800000 */
.L_x_1:
[----:B------:R-:W-:Y:S01]  /*02e0*/  IMAD.MOV.U32 R0, RZ, RZ, -0x1 ;  /* 0xffffffffff007424 */ /* 0x000fe200078e00ff */
[----:B------:R-:W-:-:S04]  /*02f0*/  MOV R2, 0x320 ;  /* 0x0000032000027802 */ /* 0x000fc80000000f00 */
[----:B------:R1:W-:Y:S03]  /*0300*/  STS [UR4], R0 ;  /* 0x00000000ff007988 */ /* 0x0003e60008000804 */
[----:B-1----:R-:W-:Y:S05]  /*0310*/  CALL.REL.NOINC `($__internal_1_$__cuda_sm10x_tcgen05_guardrail_trap_phase_invalid_during_alloc) ;  /* 0x000000fc00e07944 */ /* 0x002fea0003c00000 */
.L_x_2:
[----:B------:R-:W-:Y:S05]  /*0320*/  WARPSYNC.ALL ;  /* 0x0000000000007948 */ /* 0x000fea0003800000 */
[----:B------:R-:W-:Y:S01]  /*0330*/  NOP ;  /* 0x0000000000007918 */ /* 0x000fe20000000000 */
.L_x_0:
[----:B------:R-:W2:Y:S01]  /*0340*/  LDC.64 R18, c[0x0][0x398] ;  /* 0x0000e600ff127b82 */ /* 0x000ea20000000a00 */
[----:B------:R-:W3:Y:S01]  /*0350*/  S2R R5, SR_CTAID.X ;  /* 0x0000000000057919 */ /* 0x000ee20000002500 */
[----:B------:R-:W4:Y:S01]  /*0360*/  LDCU UR13, c[0x0][0x3a0] ;  /* 0x00007400ff0d77ac */ /* 0x000f220008000800 */
[----:B------:R-:W5:Y:S01]  /*0370*/  S2R R147, SR_TID.X ;  /* 0x0000000000937919 */ /* 0x000f620000002100 */
[----:B------:R-:W1:Y:S04]  /*0380*/  LDCU.64 UR20, c[0x0][0x3a8] ;  /* 0x00007500ff1477ac */ /* 0x000e680008000a00 */
[----:B------:R-:W1:Y:S01]  /*0390*/  S2UR UR5, SR_CgaCtaId ;  /* 0x00000000000579c3 */ /* 0x000e620000008800 */
[----:B------:R-:W1:Y:S01]  /*03a0*/  LDCU.128 UR16, c[0x0][0x380] ;  /* 0x00007000ff1077ac */ /* 0x000e620008000c00 */
[----:B------:R-:W-:Y:S01]  /*03b0*/  UMOV UR10, 0x400 ;  /* 0x00000400000a7882 */ /* 0x000fe20000000000 */
[----:B------:R-:W1:Y:S01]  /*03c0*/  LDCU UR15, c[0x0][0x3b0] ;  /* 0x00007600ff0f77ac */ /* 0x000e620008000800 */
[----:B------:R-:W-:Y:S01]  /*03d0*/  UMOV UR7, 0x1 ;  /* 0x0000000100077882 */ /* 0x000fe20000000000 */
[----:B----4-:R-:W-:Y:S01]  /*03e0*/  UIADD3 UR8, UPT, UPT, UR13, 0x1f, URZ ;  /* 0x0000001f0d087890 */ /* 0x010fe2000fffe0ff */
[----:B------:R-:W4:Y:S01]  /*03f0*/  LDCU.64 UR22, c[0x0][0x358] ;  /* 0x00006b00ff1677ac */ /* 0x000f220008000a00 */
[----:B-12---:R-:W-:Y:S01]  /*0400*/  VIADD R0, R19, 0xff ;  /* 0x000000ff13007836 */ /* 0x006fe20000000000 */
[----:B------:R-:W-:Y:S01]  /*0410*/  IABS R11, R19 ;  /* 0x00000013000b7213 */ /* 0x000fe20000000000 */
[----:B------:R-:W-:Y:S01]  /*0420*/  UISETP.GT.AND UP1, UPT, UR8, 0x1f, UPT ;  /* 0x0000001f0800788c */ /* 0x000fe2000bf24270 */
[----:B------:R-:W-:Y:S01]  /*0430*/  ISETP.NE.AND P4, PT, R18, RZ, PT ;  /* 0x000000ff1200720c */ /* 0x000fe20003f85270 */
[----:B------:R-:W-:Y:S01]  /*0440*/  IMAD.U32 R146, RZ, RZ, UR20 ;  /* 0x00000014ff927e24 */ /* 0x000fe2000f8e00ff */
[----:B------:R-:W-:Y:S01]  /*0450*/  SHF.R.S32.HI R3, RZ, 0x1f, R0 ;  /* 0x0000001fff037819 */ /* 0x000fe20000011400 */
[----:B------:R-:W-:-:S02]  /*0460*/  USEL UR4, URZ, 0x4, !UP1 ;  /* 0x00000004ff047887 */ /* 0x000fc4000c800000 */
[----:B------:R-:W-:Y:S01]  /*0470*/  ULEA UR10, UR5, UR10, 0x18 ;  /* 0x0000000a050a7291 */ /* 0x000fe2000f8ec0ff */
[----:B------:R-:W-:Y:S02]  /*0480*/  LEA.HI R3, R3, R0, RZ, 0x8 ;  /* 0x0000000003037211 */ /* 0x000fe400078f40ff */
[----:B---3--:R-:W-:Y:S01]  /*0490*/  IABS R8, R5 ;  /* 0x0000000500087213 */ /* 0x008fe20000000000 */
[----:B------:R-:W-:Y:S01]  /*04a0*/  UIADD3 UR12, UPT, UPT, UR10, 0x1e000, URZ ;  /* 0x0001e0000a0c7890 */ /* 0x000fe2000fffe0ff */
[----:B------:R-:W-:Y:S01]  /*04b0*/  SHF.R.S32.HI R3, RZ, 0x8, R3 ;  /* 0x00000008ff037819 */ /* 0x000fe20000011403 */
[C---:B-----5:R-:W-:Y:S01]  /*04c0*/  IMAD.SHL.U32 R12, R147.reuse, 0x10, RZ ;  /* 0x00000010930c7824 */ /* 0x060fe200078e00ff */
[----:B------:R-:W-:-:S03]  /*04d0*/  LOP3.LUT R145, R147, 0x1f, RZ, 0xc0, !PT ;  /* 0x0000001f93917812 */ /* 0x000fc600078ec0ff */
[----:B------:R-:W-:-:S05]  /*04e0*/  IMAD.SHL.U32 R4, R3, 0x4, RZ ;  /* 0x0000000403047824 */ /* 0x000fca00078e00ff */
[-C--:B------:R-:W-:Y:S02]  /*04f0*/  IABS R7, R4.reuse ;  /* 0x0000000400077213 */ /* 0x080fe40000000000 */
[----:B------:R-:W-:Y:S02]  /*0500*/  IABS R10, R4 ;  /* 0x00000004000a7213 */ /* 0x000fe40000000000 */
[----:B------:R-:W1:Y:S08]  /*0510*/  I2F.RP R0, R7 ;  /* 0x0000000700007306 */ /* 0x000e700000209400 */
[----:B-1----:R-:W1:Y:S02]  /*0520*/  MUFU.RCP R0, R0 ;  /* 0x0000000000007308 */ /* 0x002e640000001000 */
[----:B-1----:R-:W-:-:S02]  /*0530*/  VIADD R2, R0, 0xffffffe ;  /* 0x0ffffffe00027836 */ /* 0x002fc40000000000 */
[----:B------:R-:W-:-:S04]  /*0540*/  IMAD.MOV R0, RZ, RZ, -R10 ;  /* 0x000000ffff007224 */ /* 0x000fc800078e0a0a */
[----:B------:R1:W2:Y:S02]  /*0550*/  F2I.FTZ.U32.TRUNC.NTZ R3, R2 ;  /* 0x0000000200037305 */ /* 0x0002a4000021f000 */
[----:B-1----:R-:W-:Y:S02]  /*0560*/  IMAD.MOV.U32 R2, RZ, RZ, RZ ;  /* 0x000000ffff027224 */ /* 0x002fe400078e00ff */
[----:B--2---:R-:W-:-:S04]  /*0570*/  IMAD.MOV R6, RZ, RZ, -R3 ;  /* 0x000000ffff067224 */ /* 0x004fc800078e0a03 */
[----:B------:R-:W-:Y:S02]  /*0580*/  IMAD R9, R6, R7, RZ ;  /* 0x0000000706097224 */ /* 0x000fe400078e02ff */
[----:B------:R-:W-:Y:S02]  /*0590*/  IMAD.MOV.U32 R6, RZ, RZ, R8 ;  /* 0x000000ffff067224 */ /* 0x000fe400078e0008 */
[----:B------:R-:W-:-:S06]  /*05a0*/  IMAD.HI.U32 R3, R3, R9, R2 ;  /* 0x0000000903037227 */ /* 0x000fcc00078e0002 */
[----:B------:R-:W-:-:S04]  /*05b0*/  IMAD.HI.U32 R3, R3, R6, RZ ;  /* 0x0000000603037227 */ /* 0x000fc800078e00ff */
[----:B------:R-:W-:Y:S01]  /*05c0*/  IMAD R0, R3, R0, R6 ;  /* 0x0000000003007224 */ /* 0x000fe200078e0206 */
[----:B------:R-:W-:Y:S04]  /*05d0*/  BAR.SYNC.DEFER_BLOCKING 0x0 ;  /* 0x0000000000007b1d */ /* 0x000fe80000010000 */
[----:B------:R-:W-:-:S13]  /*05e0*/  ISETP.GT.U32.AND P1, PT, R7, R0, PT ;  /* 0x000000000700720c */ /* 0x000fda0003f24070 */
[----:B------:R-:W-:Y:S02]  /*05f0*/  @!P1 IMAD.IADD R0, R0, 0x1, -R7 ;  /* 0x0000000100009824 */ /* 0x000fe400078e0a07 */
[----:B------:R-:W-:Y:S01]  /*0600*/  @!P1 VIADD R3, R3, 0x1 ;  /* 0x0000000103039836 */ /* 0x000fe20000000000 */
[----:B------:R-:W-:Y:S02]  /*0610*/  ISETP.NE.AND P1, PT, R4, RZ, PT ;  /* 0x000000ff0400720c */ /* 0x000fe40003f25270 */
[----:B------:R-:W-:Y:S02]  /*0620*/  ISETP.GE.U32.AND P0, PT, R0, R7, PT ;  /* 0x000000070000720c */ /* 0x000fe40003f06070 */
[----:B------:R-:W-:-:S04]  /*0630*/  LOP3.LUT R0, R5, R4, RZ, 0x3c, !PT ;  /* 0x0000000405007212 */ /* 0x000fc800078e3cff */
[----:B------:R-:W-:Y:S01]  /*0640*/  ISETP.GE.AND P2, PT, R0, RZ, PT ;  /* 0x000000ff0000720c */ /* 0x000fe20003f46270 */
[----:B------:R-:W-:-:S06]  /*0650*/  VIADD R0, R18, 0x3f ;  /* 0x0000003f12007836 */ /* 0x000fcc0000000000 */
[----:B------:R-:W-:-:S04]  /*0660*/  @P0 VIADD R3, R3, 0x1 ;  /* 0x0000000103030836 */ /* 0x000fc80000000000 */
[----:B------:R-:W-:Y:S01]  /*0670*/  IMAD.MOV.U32 R2, RZ, RZ, R3 ;  /* 0x000000ffff027224 */ /* 0x000fe200078e0003 */
[----:B------:R-:W-:-:S03]  /*0680*/  SHF.R.S32.HI R3, RZ, 0x1f, R0 ;  /* 0x0000001fff037819 */ /* 0x000fc60000011400 */
[----:B------:R-:W-:Y:S01]  /*0690*/  @!P2 IMAD.MOV R2, RZ, RZ, -R2 ;  /* 0x000000ffff02a224 */ /* 0x000fe200078e0a02 */
[----:B------:R-:W-:Y:S02]  /*06a0*/  @!P1 LOP3.LUT R2, RZ, R4, RZ, 0x33, !PT ;  /* 0x00000004ff029212 */ /* 0x000fe400078e33ff */
[----:B------:R-:W-:-:S03]  /*06b0*/  LEA.HI R3, R3, R0, RZ, 0x6 ;  /* 0x0000000003037211 */ /* 0x000fc600078f30ff */
[----:B------:R-:W-:Y:S02]  /*06c0*/  IMAD.SHL.U32 R22, R2, 0x4, RZ ;  /* 0x0000000402167824 */ /* 0x000fe400078e00ff */
[----:B------:R-:W-:-:S03]  /*06d0*/  IMAD.MOV R2, RZ, RZ, -R2 ;  /* 0x000000ffff027224 */ /* 0x000fc600078e0a02 */
[----:B------:R-:W-:Y:S01]  /*06e0*/  LEA.HI.SX32 R3, R3, -R22, 0x1a ;  /* 0x8000001603037211 */ /* 0x000fe200078fd2ff */
[----:B------:R-:W-:Y:S02]  /*06f0*/  IMAD R10, R4, R2, R5 ;  /* 0x00000002040a7224 */ /* 0x000fe400078e0205 */
[----:B------:R-:W-:Y:S01]  /*0700*/  IMAD.MOV.U32 R5, RZ, RZ, R11 ;  /* 0x000000ffff057224 */ /* 0x000fe200078e000b */
[----:B------:R-:W-:Y:S02]  /*0710*/  VIMNMX R27, PT, PT, R3, 0x4, PT ;  /* 0x00000004031b7848 */ /* 0x000fe40003fe0100 */
[----:B------:R-:W-:Y:S01]  /*0720*/  IABS R3, R18 ;  /* 0x0000001200037213 */ /* 0x000fe20000000000 */
[----:B------:R-:W-:Y:S01]  /*0730*/  I2F.RP R4, R5 ;  /* 0x0000000500047306 */ /* 0x000fe20000209400 */
[----:B------:R-:W-:-:S07]  /*0740*/  IABS R9, R27 ;  /* 0x0000001b00097213 */ /* 0x000fce0000000000 */
[----:B------:R-:W1:Y:S08]  /*0750*/  I2F.RP R0, R9 ;  /* 0x0000000900007306 */ /* 0x000e700000209400 */
[----:B------:R-:W2:Y:S08]  /*0760*/  I2F.RP R2, R3 ;  /* 0x0000000300027306 */ /* 0x000eb00000209400 */
[----:B-1----:R-:W1:Y:S08]  /*0770*/  MUFU.RCP R0, R0 ;  /* 0x0000000000007308 */ /* 0x002e700000001000 */
[----:B--2---:R-:W-:Y:S08]  /*0780*/  MUFU.RCP R2, R2 ;  /* 0x0000000200027308 */ /* 0x004ff00000001000 */
[----:B------:R-:W-:Y:S01]  /*0790*/  MUFU.RCP R4, R4 ;  /* 0x0000000400047308 */ /* 0x000fe20000001000 */
[----:B-1----:R-:W-:Y:S01]  /*07a0*/  VIADD R6, R0, 0xffffffe ;  /* 0x0ffffffe00067836 */ /* 0x002fe20000000000 */
[----:B------:R-:W-:-:S06]  /*07b0*/  IABS R0, R10 ;  /* 0x0000000a00007213 */ /* 0x000fcc0000000000 */
[----:B------:R1:W2:Y:S02]  /*07c0*/  F2I.FTZ.U32.TRUNC.NTZ R7, R6 ;  /* 0x0000000600077305 */ /* 0x0002a4000021f000 */
[----:B-1----:R-:W-:Y:S02]  /*07d0*/  IMAD.MOV.U32 R6, RZ, RZ, RZ ;  /* 0x000000ffff067224 */ /* 0x002fe400078e00ff */
[----:B--2---:R-:W-:-:S04]  /*07e0*/  IMAD.MOV R8, RZ, RZ, -R7 ;  /* 0x000000ffff087224 */ /* 0x004fc800078e0a07 */
[----:B------:R-:W-:Y:S01]  /*07f0*/  IMAD R11, R8, R9, RZ ;  /* 0x00000009080b7224 */ /* 0x000fe200078e02ff */
[----:B------:R-:W-:-:S03]  /*0800*/  IABS R8, R27 ;  /* 0x0000001b00087213 */ /* 0x000fc60000000000 */
[----:B------:R-:W-:Y:S01]  /*0810*/  IMAD.HI.U32 R6, R7, R11, R6 ;  /* 0x0000000b07067227 */ /* 0x000fe200078e0006 */
[----:B------:R-:W-:-:S03]  /*0820*/  LOP3.LUT R11, R147, 0x3f, RZ, 0xc0, !PT ;  /* 0x0000003f930b7812 */ /* 0x000fc600078ec0ff */
[----:B------:R-:W-:Y:S02]  /*0830*/  IMAD.MOV.U32 R7, RZ, RZ, R0 ;  /* 0x000000ffff077224 */ /* 0x000fe400078e0000 */
[----:B------:R-:W-:Y:S02]  /*0840*/  IMAD.MOV R0, RZ, RZ, -R8 ;  /* 0x000000ffff007224 */ /* 0x000fe400078e0a08 */
[----:B------:R-:W-:-:S04]  /*0850*/  IMAD.HI.U32 R6, R6, R7, RZ ;  /* 0x0000000706067227 */ /* 0x000fc800078e00ff */
[----:B------:R-:W-:Y:S02]  /*0860*/  IMAD R0, R6, R0, R7 ;  /* 0x0000000006007224 */ /* 0x000fe400078e0207 */
[----:B------:R-:W-:Y:S01]  /*0870*/  VIADD R7, R2, 0xffffffe ;  /* 0x0ffffffe02077836 */ /* 0x000fe20000000000 */
[--C-:B------:R-:W-:Y:S01]  /*0880*/  SHF.R.U32.HI R2, RZ, 0x5, R147.reuse ;  /* 0x00000005ff027819 */ /* 0x100fe20000011693 */
[----:B------:R-:W-:Y:S01]  /*0890*/  VIADD R8, R4, 0xffffffe ;  /* 0x0ffffffe04087836 */ /* 0x000fe20000000000 */
[----:B------:R-:W-:Y:S02]  /*08a0*/  ISETP.GT.U32.AND P1, PT, R9, R0, PT ;  /* 0x000000000900720c */ /* 0x000fe40003f24070 */
[----:B------:R-:W-:Y:S01]  /*08b0*/  R2UR UR14, R2 ;  /* 0x00000000020e72ca */ /* 0x000fe200000e0000 */
[----:B------:R-:W1:Y:S01]  /*08c0*/  F2I.FTZ.U32.TRUNC.NTZ R7, R7 ;  /* 0x0000000700077305 */ /* 0x000e62000021f000 */
[----:B------:R-:W-:Y:S02]  /*08d0*/  LOP3.LUT R2, R12, 0x70, RZ, 0xc0, !PT ;  /* 0x000000700c027812 */ /* 0x000fe400078ec0ff */
[----:B------:R-:W-:-:S03]  /*08e0*/  SHF.R.U32.HI R4, RZ, 0x5, R147 ;  /* 0x00000005ff047819 */ /* 0x000fc60000011693 */
[----:B------:R-:W-:-:S04]  /*08f0*/  IMAD R13, R11, 0x80, R2 ;  /* 0x000000800b0d7824 */ /* 0x000fc800078e0202 */
[----:B------:R-:W-:Y:S02]  /*0900*/  @!P1 IMAD.IADD R0, R0, 0x1, -R9 ;  /* 0x0000000100009824 */ /* 0x000fe400078e0a09 */
[----:B------:R-:W-:Y:S01]  /*0910*/  @!P1 VIADD R6, R6, 0x1 ;  /* 0x0000000106069836 */ /* 0x000fe20000000000 */
[----:B------:R-:W-:Y:S02]  /*0920*/  ISETP.NE.AND P1, PT, R27, RZ, PT ;  /* 0x000000ff1b00720c */ /* 0x000fe40003f25270 */
[----:B------:R-:W-:Y:S02]  /*0930*/  ISETP.GE.U32.AND P0, PT, R0, R9, PT ;  /* 0x000000090000720c */ /* 0x000fe40003f06070 */
[----:B------:R-:W-:Y:S02]  /*0940*/  LOP3.LUT R0, R10, R27, RZ, 0x3c, !PT ;  /* 0x0000001b0a007212 */ /* 0x000fe400078e3cff */
[----:B------:R-:W-:Y:S02]  /*0950*/  LOP3.LUT R9, R147, 0x60, RZ, 0xc0, !PT ;  /* 0x0000006093097812 */ /* 0x000fe400078ec0ff */
[----:B------:R-:W-:-:S02]  /*0960*/  ISETP.GE.AND P2, PT, R0, RZ, PT ;  /* 0x000000ff0000720c */ /* 0x000fc40003f46270 */
[----:B------:R-:W-:Y:S02]  /*0970*/  R2UR UR29, R9 ;  /* 0x00000000091d72ca */ /* 0x000fe400000e0000 */
[----:B------:R-:W2:Y:S01]  /*0980*/  F2I.FTZ.U32.TRUNC.NTZ R9, R8 ;  /* 0x0000000800097305 */ /* 0x000ea2000021f000 */
[----:B------:R-:W-:Y:S02]  /*0990*/  LOP3.LUT R0, R147, 0x40, RZ, 0xc0, !PT ;  /* 0x0000004093007812 */ /* 0x000fe400078ec0ff */
[----:B------:R-:W-:Y:S02]  /*09a0*/  @P0 VIADD R6, R6, 0x1 ;  /* 0x0000000106060836 */ /* 0x000fe40000000000 */
[----:B------:R-:W-:Y:S02]  /*09b0*/  LEA.HI R0, R0, R13, RZ, 0x1c ;  /* 0x0000000d00007211 */ /* 0x000fe400078fe0ff */
[----:B------:R-:W-:Y:S01]  /*09c0*/  IMAD.MOV.U32 R12, RZ, RZ, R6 ;  /* 0x000000ffff0c7224 */ /* 0x000fe200078e0006 */
[----:B------:R-:W-:Y:S01]  /*09d0*/  SGXT.U32 R13, R4, 0x2 ;  /* 0x00000002040d781a */ /* 0x000fe20000000000 */
[----:B-1----:R-:W-:-:S02]  /*09e0*/  IMAD.MOV R6, RZ, RZ, -R7 ;  /* 0x000000ffff067224 */ /* 0x002fc400078e0a07 */
[----:B------:R-:W-:Y:S01]  /*09f0*/  @!P2 IMAD.MOV R12, RZ, RZ, -R12 ;  /* 0x000000ffff0ca224 */ /* 0x000fe200078e0a0c */
[----:B------:R-:W-:Y:S01]  /*0a00*/  @!P1 LOP3.LUT R12, RZ, R27, RZ, 0x33, !PT ;  /* 0x0000001bff0c9212 */ /* 0x000fe200078e33ff */
[----:B------:R-:W-:Y:S02]  /*0a10*/  IMAD.MOV.U32 R2, RZ, RZ, R6 ;  /* 0x000000ffff027224 */ /* 0x000fe400078e0006 */
[----:B------:R-:W-:Y:S02]  /*0a20*/  IMAD.MOV.U32 R6, RZ, RZ, RZ ;  /* 0x000000ffff067224 */ /* 0x000fe400078e00ff */
[----:B------:R-:W-:Y:S02]  /*0a30*/  IMAD R15, R2, R3, RZ ;  /* 0x00000003020f7224 */ /* 0x000fe400078e02ff */
[----:B------:R-:W-:Y:S02]  /*0a40*/  IMAD.SHL.U32 R2, R12, 0x100, RZ ;  /* 0x000001000c027824 */ /* 0x000fe400078e00ff */
[----:B--2---:R-:W-:-:S02]  /*0a50*/  IMAD.MOV R8, RZ, RZ, -R9 ;  /* 0x000000ffff087224 */ /* 0x004fc400078e0a09 */
[----:B------:R-:W-:Y:S01]  /*0a60*/  IMAD.HI.U32 R7, R7, R15, R6 ;  /* 0x0000000f07077227 */ /* 0x000fe200078e0006 */
[----:B------:R-:W-:-:S03]  /*0a70*/  LOP3.LUT R6, R2, R13, RZ, 0xfc, !PT ;  /* 0x0000000d02067212 */ /* 0x000fc600078efcff */
[----:B------:R-:W-:Y:S01]  /*0a80*/  IMAD R17, R8, R5, RZ ;  /* 0x0000000508117224 */ /* 0x000fe200078e02ff */
[C---:B------:R-:W-:Y:S01]  /*0a90*/  LOP3.LUT R25, R6.reuse, 0x4, RZ, 0xfc, !PT ;  /* 0x0000000406197812 */ /* 0x040fe200078efcff */
[----:B------:R-:W-:Y:S01]  /*0aa0*/  IMAD.MOV.U32 R8, RZ, RZ, RZ ;  /* 0x000000ffff087224 */ /* 0x000fe200078e00ff */
[C---:B------:R-:W-:Y:S02]  /*0ab0*/  LOP3.LUT R21, R6.reuse, 0x8, RZ, 0xfc, !PT ;  /* 0x0000000806157812 */ /* 0x040fe400078efcff */
[----:B------:R-:W-:Y:S01]  /*0ac0*/  IABS R15, R25 ;  /* 0x00000019000f7213 */ /* 0x000fe20000000000 */
[----:B------:R-:W-:Y:S01]  /*0ad0*/  IMAD.HI.U32 R4, R9, R17, R8 ;  /* 0x0000001109047227 */ /* 0x000fe200078e0008 */
[----:B------:R-:W-:Y:S02]  /*0ae0*/  IABS R16, R21 ;  /* 0x0000001500107213 */ /* 0x000fe40000000000 */
[C---:B------:R-:W-:Y:S01]  /*0af0*/  LOP3.LUT R37, R6.reuse, 0x34, RZ, 0xfc, !PT ;  /* 0x0000003406257812 */ /* 0x040fe200078efcff */
[----:B------:R-:W-:Y:S01]  /*0b00*/  IMAD.MOV R8, RZ, RZ, -R12 ;  /* 0x000000ffff087224 */ /* 0x000fe200078e0a0c */
[----:B------:R-:W-:Y:S01]  /*0b10*/  LOP3.LUT R23, R6, 0xc, RZ, 0xfc, !PT ;  /* 0x0000000c06177812 */ /* 0x000fe200078efcff */
[----:B------:R-:W-:Y:S01]  /*0b20*/  IMAD.HI.U32 R12, R4, R16, RZ ;  /* 0x00000010040c7227 */ /* 0x000fe200078e00ff */
[----:B------:R-:W-:-:S02]  /*0b30*/  IABS R38, R37 ;  /* 0x0000002500267213 */ /* 0x000fc40000000000 */
[----:B------:R-:W-:Y:S01]  /*0b40*/  IABS R14, R6 ;  /* 0x00000006000e7213 */ /* 0x000fe20000000000 */
[----:B------:R-:W-:Y:S01]  /*0b50*/  IMAD R8, R27, R8, R10 ;  /* 0x000000081b087224 */ /* 0x000fe200078e020a */
[----:B------:R-:W-:Y:S01]  /*0b60*/  LOP3.LUT R27, R6, 0x20, RZ, 0xfc, !PT ;  /* 0x00000020061b7812 */ /* 0x000fe200078efcff */
[----:B------:R-:W-:Y:S01]  /*0b70*/  IMAD.HI.U32 R10, R4, R15, RZ ;  /* 0x0000000f040a7227 */ /* 0x000fe200078e00ff */
[----:B------:R-:W-:Y:S02]  /*0b80*/  IABS R20, R23 ;  /* 0x0000001700147213 */ /* 0x000fe40000000000 */
[----:B------:R-:W-:Y:S01]  /*0b90*/  IABS R28, R27 ;  /* 0x0000001b001c7213 */ /* 0x000fe20000000000 */
[----:B------:R-:W-:Y:S01]  /*0ba0*/  IMAD.IADD R8, R22, 0x1, R8 ;  /* 0x0000000116087824 */ /* 0x000fe200078e0208 */
[C---:B------:R-:W-:Y:S01]  /*0bb0*/  LOP3.LUT R49, R6.reuse, 0x48, RZ, 0xfc, !PT ;  /* 0x0000004806317812 */ /* 0x040fe200078efcff */
[----:B------:R-:W-:Y:S01]  /*0bc0*/  IMAD.MOV R10, RZ, RZ, -R10 ;  /* 0x000000ffff0a7224 */ /* 0x000fe200078e0a0a */
[----:B------:R-:W-:Y:S01]  /*0bd0*/  LOP3.LUT R29, R6, 0x1c, RZ, 0xfc, !PT ;  /* 0x0000001c061d7812 */ /* 0x000fe200078efcff */
[----:B------:R-:W-:Y:S01]  /*0be0*/  IMAD.MOV R17, RZ, RZ, -R12 ;  /* 0x000000ffff117224 */ /* 0x000fe200078e0a0c */
[----:B------:R-:W-:Y:S01]  /*0bf0*/  IABS R50, R49 ;  /* 0x0000003100327213 */ /* 0x000fe20000000000 */
[----:B------:R-:W-:Y:S01]  /*0c00*/  IMAD R46, R8, 0x40, R11 ;  /* 0x00000040082e7824 */ /* 0x000fe200078e020b */
[C---:B------:R-:W-:Y:S01]  /*0c10*/  LOP3.LUT R35, R6.reuse, 0x10, RZ, 0xfc, !PT ;  /* 0x0000001006237812 */ /* 0x040fe200078efcff */
[C---:B------:R-:W-:Y:S01]  /*0c20*/  IMAD R8, R5.reuse, R10, R15 ;  /* 0x0000000a05087224 */ /* 0x040fe200078e020f */
[----:B------:R-:W-:Y:S01]  /*0c30*/  IABS R26, R29 ;  /* 0x0000001d001a7213 */ /* 0x000fe20000000000 */
[----:B------:R-:W-:Y:S01]  /*0c40*/  IMAD R10, R5, R17, R16 ;  /* 0x00000011050a7224 */ /* 0x000fe200078e0210 */
[----:B------:R-:W-:Y:S01]  /*0c50*/  LOP3.LUT R59, R6, 0x5c, RZ, 0xfc, !PT ;  /* 0x0000005c063b7812 */ /* 0x000fe200078efcff */
[----:B------:R-:W-:Y:S01]  /*0c60*/  IMAD.HI.U32 R16, R4, R28, RZ ;  /* 0x0000001c04107227 */ /* 0x000fe200078e00ff */
[C---:B------:R-:W-:Y:S01]  /*0c70*/  LOP3.LUT R31, R6.reuse, 0x18, RZ, 0xfc, !PT ;  /* 0x00000018061f7812 */ /* 0x040fe200078efcff */
[----:B------:R1:W-:Y:S01]  /*0c80*/  STL [R1], R46 ;  /* 0x0000002e01007387 */ /* 0x0003e20000100800 */
[----:B------:R-:W-:Y:S01]  /*0c90*/  IABS R60, R59 ;  /* 0x0000003b003c7213 */ /* 0x000fe20000000000 */
[----:B------:R-:W-:Y:S01]  /*0ca0*/  IMAD.MOV R16, RZ, RZ, -R16 ;  /* 0x000000ffff107224 */ /* 0x000fe200078e0a10 */
[----:B------:R-:W-:Y:S01]  /*0cb0*/  LOP3.LUT R39, R6, 0x30, RZ, 0xfc, !PT ;  /* 0x0000003006277812 */ /* 0x000fe200078efcff */
[----:B------:R-:W-:Y:S01]  /*0cc0*/  IMAD.HI.U32 R9, R4, R14, RZ ;  /* 0x0000000e04097227 */ /* 0x000fe200078e00ff */
[----:B------:R-:W-:-:S02]  /*0cd0*/  IABS R24, R31 ;  /* 0x0000001f00187213 */ /* 0x000fc40000000000 */
[----:B------:R-:W-:Y:S01]  /*0ce0*/  LOP3.LUT R45, R6, 0x24, RZ, 0xfc, !PT ;  /* 0x00000024062d7812 */ /* 0x000fe200078efcff */
[C---:B------:R-:W-:Y:S01]  /*0cf0*/  IMAD R28, R5.reuse, R16, R28 ;  /* 0x00000010051c7224 */ /* 0x040fe200078e021c */
[----:B------:R-:W-:Y:S01]  /*0d00*/  IABS R36, R39 ;  /* 0x0000002700247213 */ /* 0x000fe20000000000 */
[----:B------:R-:W-:Y:S01]  /*0d10*/  IMAD.HI.U32 R16, R4, R38, RZ ;  /* 0x0000002604107227 */ /* 0x000fe200078e00ff */
[C---:B------:R-:W-:Y:S02]  /*0d20*/  LOP3.LUT R69, R6.reuse, 0x70, RZ, 0xfc, !PT ;  /* 0x0000007006457812 */ /* 0x040fe400078efcff */
[----:B------:R-:W-:Y:S01]  /*0d30*/  LOP3.LUT R41, R6, 0x2c, RZ, 0xfc, !PT ;  /* 0x0000002c06297812 */ /* 0x000fe200078efcff */
[----:B------:R-:W-:Y:S01]  /*0d40*/  IMAD.HI.U32 R13, R4, R20, RZ ;  /* 0x00000014040d7227 */ /* 0x000fe200078e00ff */
[----:B------:R-:W-:Y:S02]  /*0d50*/  IABS R30, R45 ;  /* 0x0000002d001e7213 */ /* 0x000fe40000000000 */
[----:B------:R-:W-:Y:S01]  /*0d60*/  IABS R72, R69 ;  /* 0x0000004500487213 */ /* 0x000fe20000000000 */
[----:B------:R-:W-:Y:S01]  /*0d70*/  IMAD.MOV R16, RZ, RZ, -R16 ;  /* 0x000000ffff107224 */ /* 0x000fe200078e0a10 */
[C---:B------:R-:W-:Y:S01]  /*0d80*/  LOP3.LUT R51, R6.reuse, 0x44, RZ, 0xfc, !PT ;  /* 0x0000004406337812 */ /* 0x040fe200078efcff */
[----:B------:R-:W-:Y:S01]  /*0d90*/  IMAD.MOV R9, RZ, RZ, -R9 ;  /* 0x000000ffff097224 */ /* 0x000fe200078e0a09 */
[----:B------:R-:W-:Y:S01]  /*0da0*/  IABS R34, R41 ;  /* 0x0000002900227213 */ /* 0x000fe20000000000 */
[----:B------:R-:W-:Y:S01]  /*0db0*/  IMAD.MOV R13, RZ, RZ, -R13 ;  /* 0x000000ffff0d7224 */ /* 0x000fe200078e0a0d */
[----:B------:R-:W-:Y:S01]  /*0dc0*/  LOP3.LUT R57, R6, 0x38, RZ, 0xfc, !PT ;  /* 0x0000003806397812 */ /* 0x000fe200078efcff */
[----:B------:R-:W-:Y:S01]  /*0dd0*/  IMAD R38, R5, R16, R38 ;  /* 0x0000001005267224 */ /* 0x000fe200078e0226 */
[----:B------:R-:W-:Y:S01]  /*0de0*/  IABS R48, R51 ;  /* 0x0000003300307213 */ /* 0x000fe20000000000 */
[----:B------:R-:W-:Y:S01]  /*0df0*/  IMAD.HI.U32 R16, R4, R50, RZ ;  /* 0x0000003204107227 */ /* 0x000fe200078e00ff */
[----:B------:R-:W-:-:S02]  /*0e00*/  LOP3.LUT R79, R6, 0x84, RZ, 0xfc, !PT ;  /* 0x00000084064f7812 */ /* 0x000fc400078efcff */
[----:B------:R-:W-:Y:S01]  /*0e10*/  LOP3.LUT R53, R6, 0x40, RZ, 0xfc, !PT ;  /* 0x0000004006357812 */ /* 0x000fe200078efcff */
[C---:B------:R-:W-:Y:S01]  /*0e20*/  IMAD R12, R5.reuse, R9, R14 ;  /* 0x00000009050c7224 */ /* 0x040fe200078e020e */
[----:B------:R-:W-:Y:S01]  /*0e30*/  IABS R40, R57 ;  /* 0x0000003900287213 */ /* 0x000fe20000000000 */
[C---:B------:R-:W-:Y:S01]  /*0e40*/  IMAD R14, R5.reuse, R13, R20 ;  /* 0x0000000d050e7224 */ /* 0x040fe200078e0214 */
[----:B------:R-:W-:Y:S01]  /*0e50*/  IABS R20, R35 ;  /* 0x0000002300147213 */ /* 0x000fe20000000000 */
[----:B------:R-:W-:Y:S01]  /*0e60*/  IMAD.MOV R16, RZ, RZ, -R16 ;  /* 0x000000ffff107224 */ /* 0x000fe200078e0a10 */
[----:B------:R-:W-:Y:S01]  /*0e70*/  IABS R82, R79 ;  /* 0x0000004f00527213 */ /* 0x000fe20000000000 */
[----:B------:R-:W-:Y:S01]  /*0e80*/  IMAD.HI.U32 R15, R4, R26, RZ ;  /* 0x0000001a040f7227 */ /* 0x000fe200078e00ff */
[C---:B------:R-:W-:Y:S02]  /*0e90*/  LOP3.LUT R61, R6.reuse, 0x58, RZ, 0xfc, !PT ;  /* 0x00000058063d7812 */ /* 0x040fe400078efcff */
[----:B------:R-:W-:Y:S01]  /*0ea0*/  IABS R44, R53 ;  /* 0x00000035002c7213 */ /* 0x000fe20000000000 */
[----:B------:R-:W-:Y:S01]  /*0eb0*/  IMAD R50, R5, R16, R50 ;  /* 0x0000001005327224 */ /* 0x000fe200078e0232 */
[----:B------:R-:W-:Y:S01]  /*0ec0*/  LOP3.LUT R67, R6, 0x4c, RZ, 0xfc, !PT ;  /* 0x0000004c06437812 */ /* 0x000fe200078efcff */
[----:B------:R-:W-:Y:S01]  /*0ed0*/  IMAD.HI.U32 R9, R4, R20, RZ ;  /* 0x0000001404097227 */ /* 0x000fe200078e00ff */
[----:B------:R-:W-:-:S02]  /*0ee0*/  IABS R58, R61 ;  /* 0x0000003d003a7213 */ /* 0x000fc40000000000 */
[C---:B------:R-:W-:Y:S01]  /*0ef0*/  LOP3.LUT R89, R6.reuse, 0x98, RZ, 0xfc, !PT ;  /* 0x0000009806597812 */ /* 0x040fe200078efcff */
[----:B------:R-:W-:Y:S01]  /*0f00*/  IMAD.MOV R15, RZ, RZ, -R15 ;  /* 0x000000ffff0f7224 */ /* 0x000fe200078e0a0f */
[----:B------:R-:W-:Y:S01]  /*0f10*/  LOP3.LUT R63, R6, 0x54, RZ, 0xfc, !PT ;  /* 0x00000054063f7812 */ /* 0x000fe200078efcff */
[C---:B------:R-:W-:Y:S01]  /*0f20*/  IMAD.HI.U32 R16, R4.reuse, R60, RZ ;  /* 0x0000003c04107227 */ /* 0x040fe200078e00ff */
[----:B------:R-:W-:Y:S02]  /*0f30*/  IABS R52, R67 ;  /* 0x0000004300347213 */ /* 0x000fe40000000000 */
[----:B------:R-:W-:Y:S01]  /*0f40*/  IABS R92, R89 ;  /* 0x00000059005c7213 */ /* 0x000fe20000000000 */
[----:B------:R-:W-:Y:S01]  /*0f50*/  IMAD.HI.U32 R13, R4, R24, RZ ;  /* 0x00000018040d7227 */ /* 0x000fe200078e00ff */
[C---:B------:R-:W-:Y:S02]  /*0f60*/  LOP3.LUT R71, R6.reuse, 0x6c, RZ, 0xfc, !PT ;  /* 0x0000006c06477812 */ /* 0x040fe400078efcff */
[----:B------:R-:W-:Y:S01]  /*0f70*/  IABS R56, R63 ;  /* 0x0000003f00387213 */ /* 0x000fe20000000000 */
[----:B------:R-:W-:Y:S01]  /*0f80*/  IMAD.MOV R9, RZ, RZ, -R9 ;  /* 0x000000ffff097224 */ /* 0x000fe200078e0a09 */
[C---:B------:R-:W-:Y:S01]  /*0f90*/  LOP3.LUT R77, R6.reuse, 0x60, RZ, 0xfc, !PT ;  /* 0x00000060064d7812 */ /* 0x040fe200078efcff */
[----:B------:R-:W-:Y:S01]  /*0fa0*/  IMAD R26, R5, R15, R26 ;  /* 0x0000000f051a7224 */ /* 0x000fe200078e021a */
[----:B------:R-:W-:Y:S01]  /*0fb0*/  IABS R70, R71 ;  /* 0x0000004700467213 */ /* 0x000fe20000000000 */
[----:B------:R-:W-:Y:S01]  /*0fc0*/  IMAD.MOV R16, RZ, RZ, -R16 ;  /* 0x000000ffff107224 */ /* 0x000fe200078e0a10 */
[----:B------:R-:W-:Y:S01]  /*0fd0*/  LOP3.LUT R99, R6, 0xac, RZ, 0xfc, !PT ;  /* 0x000000ac06637812 */ /* 0x000fe200078efcff */
[----:B------:R-:W-:Y:S01]  /*0fe0*/  IMAD.HI.U32 R15, R4, R36, RZ ;  /* 0x00000024040f7227 */ /* 0x000fe200078e00ff */
[----:B------:R-:W-:-:S02]  /*0ff0*/  LOP3.LUT R73, R6, 0x68, RZ, 0xfc, !PT ;  /* 0x0000006806497812 */ /* 0x000fc400078efcff */
[----:B------:R-:W-:Y:S01]  /*1000*/  IABS R62, R77 ;  /* 0x0000004d003e7213 */ /* 0x000fe20000000000 */
[----:B------:R-:W-:Y:S01]  /*1010*/  IMAD.MOV R13, RZ, RZ, -R13 ;  /* 0x000000ffff0d7224 */ /* 0x000fe200078e0a0d */
[----:B------:R-:W-:Y:S01]  /*1020*/  IABS R102, R99 ;  /* 0x0000006300667213 */ /* 0x000fe20000000000 */
[C---:B------:R-:W-:Y:S01]  /*1030*/  IMAD R20, R5.reuse, R9, R20 ;  /* 0x0000000905147224 */ /* 0x040fe200078e0214 */
[----:B------:R-:W-:Y:S01]  /*1040*/  LOP3.LUT R81, R6, 0x80, RZ, 0xfc, !PT ;  /* 0x0000008006517812 */ /* 0x000fe200078efcff */
[----:B------:R-:W-:Y:S01]  /*1050*/  IMAD R60, R5, R16, R60 ;  /* 0x00000010053c7224 */ /* 0x000fe200078e023c */
[----:B------:R-:W-:Y:S01]  /*1060*/  IABS R66, R73 ;  /* 0x0000004900427213 */ /* 0x000fe20000000000 */
[----:B------:R-:W-:Y:S01]  /*1070*/  IMAD.HI.U32 R9, R4, R30, RZ ;  /* 0x0000001e04097227 */ /* 0x000fe200078e00ff */
[C---:B------:R-:W-:Y:S02]  /*1080*/  LOP3.LUT R87, R6.reuse, 0x74, RZ, 0xfc, !PT ;  /* 0x0000007406577812 */ /* 0x040fe400078efcff */
[----:B------:R-:W-:Y:S01]  /*1090*/  IABS R80, R81 ;  /* 0x0000005100507213 */ /* 0x000fe20000000000 */
[----:B------:R-:W-:Y:S01]  /*10a0*/  IMAD.MOV R15, RZ, RZ, -R15 ;  /* 0x000000ffff0f7224 */ /* 0x000fe200078e0a0f */
[----:B------:R-:W-:Y:S01]  /*10b0*/  LOP3.LUT R109, R6, 0xc0, RZ, 0xfc, !PT ;  /* 0x000000c0066d7812 */ /* 0x000fe200078efcff */
[----:B------:R-:W-:Y:S01]  /*10c0*/  IMAD.HI.U32 R16, R4, R72, RZ ;  /* 0x0000004804107227 */ /* 0x000fe200078e00ff */
[----:B------:R-:W-:-:S02]  /*10d0*/  LOP3.LUT R83, R6, 0x7c, RZ, 0xfc, !PT ;  /* 0x0000007c06537812 */ /* 0x000fc400078efcff */
[----:B------:R-:W-:Y:S01]  /*10e0*/  IABS R74, R87 ;  /* 0x00000057004a7213 */ /* 0x000fe20000000000 */
[C---:B------:R-:W-:Y:S01]  /*10f0*/  IMAD R24, R5.reuse, R13, R24 ;  /* 0x0000000d05187224 */ /* 0x040fe200078e0218 */
        /* <DEDUP_REMOVED lines=39> */
[----:B------:R-:W-:-:S02]  /*1370*/  IABS R108, R113 ;  /* 0x00000071006c7213 */ /* 0x000fc40000000000 */
[C---:B------:R-:W-:Y:S01]  /*1380*/  LOP3.LUT R127, R6.reuse, 0xc4, RZ, 0xfc, !PT ;  /* 0x000000c4067f7812 */ /* 0x040fe200078efcff */
        /* <DEDUP_REMOVED lines=17> */
[----:B------:R-:W-:Y:S02]  /*14a0*/  IABS R130, R133 ;  /* 0x0000008500827213 */ /* 0x000fe40000000000 */
[C---:B------:R-:W-:Y:S01]  /*14b0*/  LOP3.LUT R139, R6.reuse, 0xe8, RZ, 0xfc, !PT ;  /* 0x000000e8068b7812 */ /* 0x040fe200078efcff */
[----:B------:R-:W-:Y:S01]  /*14c0*/  IMAD.MOV R9, RZ, RZ, -R9 ;  /* 0x000000ffff097224 */ /* 0x000fe200078e0a09 */
[----:B------:R-:W-:Y:S01]  /*14d0*/  LOP3.LUT R141, R6, 0xec, RZ, 0xfc, !PT ;  /* 0x000000ec068d7812 */ /* 0x000fe200078efcff */
[----:B------:R-:W-:Y:S01]  /*14e0*/  IMAD R58, R5, R15, R58 ;  /* 0x0000000f053a7224 */ /* 0x000fe200078e023a */
[----:B------:R-:W-:Y:S01]  /*14f0*/  IABS R134, R139 ;  /* 0x0000008b00867213 */ /* 0x000fe20000000000 */
[----:B------:R-:W-:Y:S01]  /*1500*/  IMAD.MOV R16, RZ, RZ, -R16 ;  /* 0x000000ffff107224 */ /* 0x000fe200078e0a10 */
[----:B------:R-:W-:Y:S01]  /*1510*/  IABS R136, R141 ;  /* 0x0000008d00887213 */ /* 0x000fe20000000000 */
[----:B------:R-:W-:Y:S01]  /*1520*/  IMAD.HI.U32 R15, R4, R70, RZ ;  /* 0x00000046040f7227 */ /* 0x000fe200078e00ff */
[----:B------:R-:W-:-:S02]  /*1530*/  ISETP.GE.AND P2, PT, R46, RZ, PT ;  /* 0x000000ff2e00720c */ /* 0x000fc40003f46270 */
[----:B------:R-:W-:Y:S01]  /*1540*/  LOP3.LUT R33, R6, 0x14, RZ, 0xfc, !PT ;  /* 0x0000001406217812 */ /* 0x000fe200078efcff */
[----:B------:R-:W-:Y:S01]  /*1550*/  IMAD.MOV R13, RZ, RZ, -R13 ;  /* 0x000000ffff0d7224 */ /* 0x000fe200078e0a0d */
[C---:B------:R-:W-:Y:S01]  /*1560*/  ISETP.GT.U32.AND P1, PT, R5.reuse, R12, PT ;  /* 0x0000000c0500720c */ /* 0x040fe20003f24070 */
[C---:B------:R-:W-:Y:S01]  /*1570*/  IMAD R52, R5.reuse, R9, R52 ;  /* 0x0000000905347224 */ /* 0x040fe200078e0234 */
[----:B------:R-:W-:Y:S01]  /*1580*/  IABS R22, R33 ;  /* 0x0000002100167213 */ /* 0x000fe20000000000 */
[C---:B------:R-:W-:Y:S01]  /*1590*/  IMAD R92, R5.reuse, R16, R92 ;  /* 0x00000010055c7224 */ /* 0x040fe200078e025c */
[C---:B------:R-:W-:Y:S01]  /*15a0*/  ISETP.GT.U32.AND P3, PT, R5.reuse, R14, PT ;  /* 0x0000000e0500720c */ /* 0x040fe20003f64070 */
[----:B------:R-:W-:Y:S01]  /*15b0*/  IMAD.HI.U32 R9, R4, R62, RZ ;  /* 0x0000003e04097227 */ /* 0x000fe200078e00ff */
[C---:B------:R-:W-:Y:S02]  /*15c0*/  ISETP.GT.U32.AND P5, PT, R5.reuse, R20, PT ;  /* 0x000000140500720c */ /* 0x040fe40003fa4070 */
[----:B------:R-:W-:Y:S01]  /*15d0*/  ISETP.GT.U32.AND P6, PT, R5, R8, PT ;  /* 0x000000080500720c */ /* 0x000fe20003fc4070 */
        /* <DEDUP_REMOVED lines=9> */
[C---:B------:R-:W-:Y:S01]  /*1670*/  LOP3.LUT R75, R6.reuse, 0x64, RZ, 0xfc, !PT ;  /* 0x00000064064b7812 */ /* 0x040fe200078efcff */
[----:B------:R-:W-:Y:S01]  /*1680*/  IMAD.MOV R9, RZ, RZ, -R9 ;  /* 0x000000ffff097224 */ /* 0x000fe200078e0a09 */
[----:B------:R-:W-:Y:S01]  /*1690*/  IABS R54, R65 ;  /* 0x0000004100367213 */ /* 0x000fe20000000000 */
        /* <DEDUP_REMOVED lines=10> */
[C---:B------:R-:W-:Y:S01]  /*1740*/  LOP3.LUT R105, R6.reuse, 0xa0, RZ, 0xfc, !PT ;  /* 0x000000a006697812 */ /* 0x040fe200078efcff */
[----:B------:R-:W-:Y:S01]  /*1750*/  IMAD R102, R5, R16, R102 ;  /* 0x0000001005667224 */ /* 0x000fe200078e0266 */
[----:B------:R-:W-:Y:S01]  /*1760*/  LOP3.LUT R115, R6, 0xb4, RZ, 0xfc, !PT ;  /* 0x000000b406737812 */ /* 0x000fe200078efcff */
[----:B------:R-:W-:Y:S01]  /*1770*/  IMAD.HI.U32 R9, R4, R74, RZ ;  /* 0x0000004a04097227 */ /* 0x000fe200078e00ff */
[----:B------:R-:W-:Y:S02]  /*1780*/  IABS R96, R105 ;  /* 0x0000006900607213 */ /* 0x000fe40000000000 */
        /* <DEDUP_REMOVED lines=18> */
[----:B------:R-:W-:-:S03]  /*18b0*/  IABS R142, R144 ;  /* 0x00000090008e7213 */ /* 0x000fc60000000000 */
[----:B------:R-:W-:Y:S02]  /*18c0*/  IMAD.MOV R13, RZ, RZ, -R13 ;  /* 0x000000ffff0d7224 */ /* 0x000fe400078e0a0d */
[C---:B------:R-:W-:Y:S02]  /*18d0*/  IMAD R74, R5.reuse, R9, R74 ;  /* 0x00000009054a7224 */ /* 0x040fe400078e024a */
[----:B------:R-:W-:Y:S02]  /*18e0*/  IMAD R110, R5, R16, R110 ;  /* 0x00000010056e7224 */ /* 0x000fe400078e026e */
[----:B------:R-:W-:-:S04]  /*18f0*/  IMAD.HI.U32 R9, R4, R84, RZ ;  /* 0x0000005404097227 */ /* 0x000fc800078e00ff */
[----:B------:R-:W-:Y:S02]  /*1900*/  IMAD.MOV R15, RZ, RZ, -R15 ;  /* 0x000000ffff0f7224 */ /* 0x000fe400078e0a0f */
[----:B------:R-:W-:-:S04]  /*1910*/  IMAD.HI.U32 R16, R4, R122, RZ ;  /* 0x0000007a04107227 */ /* 0x000fc800078e00ff */
[----:B------:R-:W-:Y:S02]  /*1920*/  IMAD R78, R5, R13, R78 ;  /* 0x0000000d054e7224 */ /* 0x000fe400078e024e */
[----:B------:R-:W-:-:S04]  /*1930*/  IMAD.HI.U32 R13, R4, R88, RZ ;  /* 0x00000058040d7227 */ /* 0x000fc800078e00ff */
[----:B------:R-:W-:Y:S02]  /*1940*/  IMAD.MOV R9, RZ, RZ, -R9 ;  /* 0x000000ffff097224 */ /* 0x000fe400078e0a09 */
[----:B------:R-:W-:Y:S02]  /*1950*/  IMAD R90, R5, R15, R90 ;  /* 0x0000000f055a7224 */ /* 0x000fe400078e025a */
[----:B------:R-:W-:Y:S02]  /*1960*/  IMAD.MOV R16, RZ, RZ, -R16 ;  /* 0x000000ffff107224 */ /* 0x000fe400078e0a10 */
[----:B------:R-:W-:-:S04]  /*1970*/  IMAD.HI.U32 R15, R4, R100, RZ ;  /* 0x00000064040f7227 */ /* 0x000fc800078e00ff */
[----:B------:R-:W-:Y:S02]  /*1980*/  IMAD.MOV R13, RZ, RZ, -R13 ;  /* 0x000000ffff0d7224 */ /* 0x000fe400078e0a0d */
[C---:B------:R-:W-:Y:S02]  /*1990*/  IMAD R84, R5.reuse, R9, R84 ;  /* 0x0000000905547224 */ /* 0x040fe400078e0254 */
[----:B------:R-:W-:Y:S01]  /*19a0*/  IMAD R122, R5, R16, R122 ;  /* 0x00000010057a7224 */ /* 0x000fe200078e027a */
[----:B------:R-:W-:Y:S01]  /*19b0*/  IABS R16, R46 ;  /* 0x0000002e00107213 */ /* 0x000fe20000000000 */
[----:B------:R-:W-:-:S04]  /*19c0*/  IMAD.HI.U32 R9, R4, R94, RZ ;  /* 0x0000005e04097227 */ /* 0x000fc800078e00ff */
[----:B------:R-:W-:Y:S02]  /*19d0*/  IMAD.MOV R15, RZ, RZ, -R15 ;  /* 0x000000ffff0f7224 */ /* 0x000fe400078e0a0f */
[----:B------:R-:W-:Y:S02]  /*19e0*/  IMAD R88, R5, R13, R88 ;  /* 0x0000000d05587224 */ /* 0x000fe400078e0258 */
[----:B------:R-:W-:-:S04]  /*19f0*/  IMAD.HI.U32 R13, R4, R98, RZ ;  /* 0x00000062040d7227 */ /* 0x000fc800078e00ff */
[----:B------:R-:W-:Y:S02]  /*1a00*/  IMAD.MOV R9, RZ, RZ, -R9 ;  /* 0x000000ffff097224 */ /* 0x000fe400078e0a09 */
[----:B------:R-:W-:Y:S02]  /*1a10*/  IMAD R100, R5, R15, R100 ;  /* 0x0000000f05647224 */ /* 0x000fe400078e0264 */
[----:B------:R-:W-:-:S04]  /*1a20*/  IMAD.HI.U32 R15, R4, R112, RZ ;  /* 0x00000070040f7227 */ /* 0x000fc800078e00ff */
[----:B------:R-:W-:-:S04]  /*1a30*/  IMAD.HI.U32 R7, R7, R16, RZ ;  /* 0x0000001007077227 */ /* 0x000fc800078e00ff */
[----:B------:R-:W-:Y:S02]  /*1a40*/  IMAD.MOV R13, RZ, RZ, -R13 ;  /* 0x000000ffff0d7224 */ /* 0x000fe400078e0a0d */
[----:B------:R-:W-:Y:S02]  /*1a50*/  IMAD R94, R5, R9, R94 ;  /* 0x00000009055e7224 */ /* 0x000fe400078e025e */
[----:B------:R-:W-:-:S04]  /*1a60*/  IMAD.HI.U32 R9, R4, R104, RZ ;  /* 0x0000006804097227 */ /* 0x000fc800078e00ff */
[----:B------:R-:W-:Y:S02]  /*1a70*/  IMAD.MOV R15, RZ, RZ, -R15 ;  /* 0x000000ffff0f7224 */ /* 0x000fe400078e0a0f */
[----:B------:R-:W-:Y:S02]  /*1a80*/  IMAD.MOV R7, RZ, RZ, -R7 ;  /* 0x000000ffff077224 */ /* 0x000fe400078e0a07 */
[----:B------:R-:W-:Y:S02]  /*1a90*/  IMAD R98, R5, R13, R98 ;  /* 0x0000000d05627224 */ /* 0x000fe400078e0262 */
[----:B------:R-:W-:-:S04]  /*1aa0*/  IMAD.HI.U32 R13, R4, R108, RZ ;  /* 0x0000006c040d7227 */ /* 0x000fc800078e00ff */
[----:B------:R-:W-:Y:S02]  /*1ab0*/  IMAD.MOV R9, RZ, RZ, -R9 ;  /* 0x000000ffff097224 */ /* 0x000fe400078e0a09 */
[----:B------:R-:W-:Y:S02]  /*1ac0*/  IMAD R112, R5, R15, R112 ;  /* 0x0000000f05707224 */ /* 0x000fe400078e0270 */
[----:B------:R-:W-:Y:S02]  /*1ad0*/  IMAD R16, R3, R7, R16 ;  /* 0x0000000703107224 */ /* 0x000fe400078e0210 */
[----:B------:R-:W-:-:S03]  /*1ae0*/  IMAD.HI.U32 R15, R4, R120, RZ ;  /* 0x00000078040f7227 */ /* 0x000fc600078e00ff */
[----:B------:R-:W-:Y:S01]  /*1af0*/  ISETP.GT.U32.AND P0, PT, R3, R16, PT ;  /* 0x000000100300720c */ /* 0x000fe20003f04070 */
[----:B------:R-:W-:Y:S02]  /*1b00*/  IMAD.MOV R13, RZ, RZ, -R13 ;  /* 0x000000ffff0d7224 */ /* 0x000fe400078e0a0d */
[----:B------:R-:W-:Y:S02]  /*1b10*/  IMAD R104, R5, R9, R104 ;  /* 0x0000000905687224 */ /* 0x000fe400078e0268 */
[----:B------:R-:W-:-:S04]  /*1b20*/  IMAD.HI.U32 R9, R4, R118, RZ ;  /* 0x0000007604097227 */ /* 0x000fc800078e00ff */
        /* <DEDUP_REMOVED lines=13> */
[C---:B------:R-:W-:Y:S01]  /*1c00*/  IMAD R132, R5.reuse, R15, R132 ;  /* 0x0000000f05847224 */ /* 0x040fe200078e0284 */
[----:B------:R-:W-:Y:S01]  /*1c10*/  LOP3.LUT R15, R6, 0xfc, RZ, 0xfc, !PT ;  /* 0x000000fc060f7812 */ /* 0x000fe200078efcff */
[----:B------:R-:W-:Y:S02]  /*1c20*/  @!P0 IMAD.IADD R16, R16, 0x1, -R3 ;  /* 0x0000000110108824 */ /* 0x000fe400078e0a03 */
[----:B------:R-:W-:Y:S01]  /*1c30*/  IMAD.MOV R13, RZ, RZ, -R13 ;  /* 0x000000ffff0d7224 */ /* 0x000fe200078e0a0d */
[----:B------:R-:W-:Y:S01]  /*1c40*/  IABS R252, R15 ;  /* 0x0000000f00fc7213 */ /* 0x000fe20000000000 */
[----:B------:R-:W-:Y:S01]  /*1c50*/  IMAD R126, R5, R9, R126 ;  /* 0x00000009057e7224 */ /* 0x000fe200078e027e */
[----:B------:R-:W-:Y:S01]  /*1c60*/  ISETP.GT.U32.AND P0, PT, R3, R16, PT ;  /* 0x000000100300720c */ /* 0x000fe20003f04070 */
[----:B------:R-:W-:-:S04]  /*1c70*/  IMAD.HI.U32 R7, R4, R134, RZ ;  /* 0x0000008604077227 */ /* 0x000fc800078e00ff */
[----:B------:R-:W-:-:S04]  /*1c80*/  IMAD.HI.U32 R9, R4, R136, RZ ;  /* 0x0000008804097227 */ /* 0x000fc800078e00ff */
[----:B------:R-:W-:Y:S02]  /*1c90*/  IMAD R130, R5, R13, R130 ;  /* 0x0000000d05827224 */ /* 0x000fe400078e0282 */
[----:B------:R-:W-:Y:S02]  /*1ca0*/  IMAD.MOV R13, RZ, RZ, -R7 ;  /* 0x000000ffff0d7224 */ /* 0x000fe400078e0a07 */
[----:B------:R-:W-:Y:S02]  /*1cb0*/  IMAD.MOV R9, RZ, RZ, -R9 ;  /* 0x000000ffff097224 */ /* 0x000fe400078e0a09 */
[----:B------:R-:W-:-:S04]  /*1cc0*/  IMAD.HI.U32 R7, R4, R252, RZ ;  /* 0x000000fc04077227 */ /* 0x000fc800078e00ff */
[C---:B------:R-:W-:Y:S02]  /*1cd0*/  IMAD R136, R5.reuse, R9, R136 ;  /* 0x0000000905887224 */ /* 0x040fe400078e0288 */
[----:B------:R-:W-:Y:S02]  /*1ce0*/  IMAD.MOV R9, RZ, RZ, -R7 ;  /* 0x000000ffff097224 */ /* 0x000fe400078e0a07 */
[----:B------:R-:W-:Y:S01]  /*1cf0*/  @!P0 IMAD.IADD R16, R16, 0x1, -R3 ;  /* 0x0000000110108824 */ /* 0x000fe200078e0a03 */
[----:B------:R-:W-:Y:S01]  /*1d00*/  SHF.R.U32.HI R3, RZ, 0x6, R147 ;  /* 0x00000006ff037819 */ /* 0x000fe20000011693 */
[----:B------:R-:W-:Y:S02]  /*1d10*/  IMAD R252, R5, R9, R252 ;  /* 0x0000000905fc7224 */ /* 0x000fe400078e02fc */
[----:B------:R-:W-:Y:S01]  /*1d20*/  IMAD.HI.U32 R11, R4, R22, RZ ;  /* 0x00000016040b7227 */ /* 0x000fe200078e00ff */
[----:B------:R-:W-:Y:S02]  /*1d30*/  SGXT.U32 R3, R3, 0x1 ;  /* 0x000000010303781a */ /* 0x000fe40000000000 */
[C---:B------:R-:W-:Y:S01]  /*1d40*/  ISETP.GT.U32.AND P0, PT, R5.reuse, R252, PT ;  /* 0x000000fc0500720c */ /* 0x040fe20003f04070 */
[----:B------:R-:W-:Y:S01]  /*1d50*/  @!P2 IMAD.MOV R16, RZ, RZ, -R16 ;  /* 0x000000ffff10a224 */ /* 0x000fe200078e0a10 */
[C---:B------:R-:W-:Y:S01]  /*1d60*/  ISETP.GT.U32.AND P2, PT, R5.reuse, R10, PT ;  /* 0x0000000a0500720c */ /* 0x040fe20003f44070 */
[----:B------:R-:W-:Y:S01]  /*1d70*/  IMAD.MOV R11, RZ, RZ, -R11 ;  /* 0x000000ffff0b7224 */ /* 0x000fe200078e0a0b */
[----:B------:R-:W-:Y:S01]  /*1d80*/  @!P4 LOP3.LUT R16, RZ, R18, RZ, 0x33, !PT ;  /* 0x00000012ff10c212 */ /* 0x000fe200078e33ff */
[----:B------:R-:W-:Y:S01]  /*1d90*/  @!P1 IMAD.IADD R12, R12, 0x1, -R5 ;  /* 0x000000010c0c9824 */ /* 0x000fe200078e0a05 */
[C---:B------:R-:W-:Y:S01]  /*1da0*/  ISETP.GT.U32.AND P1, PT, R5.reuse, R26, PT ;  /* 0x0000001a0500720c */ /* 0x040fe20003f24070 */
[----:B------:R-:W-:-:S02]  /*1db0*/  IMAD R22, R5, R11, R22 ;  /* 0x0000000b05167224 */ /* 0x000fc400078e0216 */
[--C-:B------:R-:W-:Y:S01]  /*1dc0*/  @!P3 IMAD.IADD R14, R14, 0x1, -R5.reuse ;  /* 0x000000010e0eb824 */ /* 0x100fe200078e0a05 */
[C---:B------:R-:W-:Y:S01]  /*1dd0*/  ISETP.GT.U32.AND P3, PT, R5.reuse, R12, PT ;  /* 0x0000000c0500720c */ /* 0x040fe20003f64070 */
        /* <DEDUP_REMOVED lines=8> */
[----:B------:R-:W-:Y:S01]  /*1e60*/  @!P1 IMAD.IADD R26, R26, 0x1, -R5 ;  /* 0x000000011a1a9824 */ /* 0x000fe200078e0a05 */
[C---:B------:R-:W-:Y:S01]  /*1e70*/  ISETP.GT.U32.AND P6, PT, R5.reuse, R28, PT ;  /* 0x0000001c0500720c */ /* 0x040fe20003fc4070 */
[----:B------:R-:W-:Y:S01]  /*1e80*/  IMAD.HI.U32 R11, R4, R32, RZ ;  /* 0x00000020040b7227 */ /* 0x000fe200078e00ff */
[----:B------:R-:W-:-:S03]  /*1e90*/  ISETP.GT.U32.AND P1, PT, R5, R14, PT ;  /* 0x0000000e0500720c */ /* 0x000fc60003f24070 */
        /* <DEDUP_REMOVED lines=9> */
[----:B------:R-:W-:Y:S01]  /*1f30*/  ISETP.GT.U32.AND P5, PT, R5, R24, PT ;  /* 0x000000180500720c */ /* 0x000fe20003fa4070 */
[----:B------:R-:W-:-:S02]  /*1f40*/  IMAD.MOV R11, RZ, RZ, -R11 ;  /* 0x000000ffff0b7224 */ /* 0x000fc400078e0a0b */
[----:B------:R-:W-:Y:S01]  /*1f50*/  @!P6 IMAD.IADD R28, R28, 0x1, -R5 ;  /* 0x000000011c1ce824 */ /* 0x000fe200078e0a05 */
[C---:B------:R-:W-:Y:S01]  /*1f60*/  ISETP.GT.U32.AND P6, PT, R5.reuse, R30, PT ;  /* 0x0000001e0500720c */ /* 0x040fe20003fc4070 */
[----:B------:R-:W-:Y:S02]  /*1f70*/  IMAD R32, R5, R11, R32 ;  /* 0x0000000b05207224 */ /* 0x000fe400078e0220 */
[----:B------:R-:W-:-:S04]  /*1f80*/  IMAD.HI.U32 R11, R4, R42, RZ ;  /* 0x0000002a040b7227 */ /* 0x000fc800078e00ff */
        /* <DEDUP_REMOVED lines=15> */
[----:B------:R-:W-:Y:S02]  /*2080*/  IMAD.MOV R11, RZ, RZ, -R11 ;  /* 0x000000ffff0b7224 */ /* 0x000fe400078e0a0b */
[--C-:B------:R-:W-:Y:S01]  /*2090*/  @!P0 IMAD.IADD R28, R28, 0x1, -R5.reuse ;  /* 0x000000011c1c8824 */ /* 0x100fe200078e0a05 */
[C---:B------:R-:W-:Y:S01]  /*20a0*/  ISETP.GT.U32.AND P0, PT, R5.reuse, R42, PT ;  /* 0x0000002a0500720c */ /* 0x040fe20003f04070 */
[--C-:B------:R-:W-:Y:S01]  /*20b0*/  @!P2 IMAD.IADD R34, R34, 0x1, -R5.reuse ;  /* 0x000000012222a824 */ /* 0x100fe200078e0a05 */
[C---:B------:R-:W-:Y:S01]  /*20c0*/  ISETP.GT.U32.AND P2, PT, R5.reuse, R50, PT ;  /* 0x000000320500720c */ /* 0x040fe20003f44070 */
[C---:B------:R-:W-:Y:S02]  /*20d0*/  IMAD R54, R5.reuse, R11, R54 ;  /* 0x0000000b05367224 */ /* 0x040fe400078e0236 */
        /* <DEDUP_REMOVED lines=23> */
[----:B------:R-:W-:Y:S01]  /*2250*/  ISETP.GT.U32.AND P6, PT, R5, R32, PT ;  /* 0x000000200500720c */ /* 0x000fe20003fc4070 */
[----:B------:R-:W-:-:S02]  /*2260*/  @!P0 IMAD.IADD R58, R58, 0x1, -R5 ;  /* 0x000000013a3a8824 */ /* 0x000fc400078e0a05 */
        /* <DEDUP_REMOVED lines=8> */
[----:B------:R-:W-:Y:S01]  /*22f0*/  @!P3 IMAD.IADD R38, R38, 0x1, -R5 ;  /* 0x000000012626b824 */ /* 0x000fe200078e0a05 */
[C---:B------:R-:W-:Y:S01]  /*2300*/  ISETP.GT.U32.AND P3, PT, R5.reuse, R52, PT ;  /* 0x000000340500720c */ /* 0x040fe20003f64070 */
[----:B------:R-:W-:Y:S02]  /*2310*/  IMAD.MOV R11, RZ, RZ, -R11 ;  /* 0x000000ffff0b7224 */ /* 0x000fe400078e0a0b */
[----:B------:R-:W-:Y:S01]  /*2320*/  @!P5 IMAD.IADD R40, R40, 0x1, -R5 ;  /* 0x000000012828d824 */ /* 0x000fe200078e0a05 */
[C---:B------:R-:W-:Y:S01]  /*2330*/  ISETP.GT.U32.AND P5, PT, R5.reuse, R54, PT ;  /* 0x000000360500720c */ /* 0x040fe20003fa4070 */
[----:B------:R-:W-:-:S02]  /*2340*/  IMAD R64, R5, R11, R64 ;  /* 0x0000000b05407224 */ /* 0x000fc400078e0240 */
[--C-:B------:R-:W-:Y:S01]  /*2350*/  @!P0 IMAD.IADD R44, R44, 0x1, -R5.reuse ;  /* 0x000000012c2c8824 */ /* 0x100fe200078e0a05 */
[C---:B------:R-:W-:Y:S01]  /*2360*/  ISETP.GT.U32.AND P0, PT, R5.reuse, R60, PT ;  /* 0x0000003c0500720c */ /* 0x040fe20003f04070 */
[----:B------:R-:W-:Y:S01]  /*2370*/  @!P2 IMAD.IADD R50, R50, 0x1, -R5 ;  /* 0x000000013232a824 */ /* 0x000fe200078e0a05 */
[----:B------:R-:W-:Y:S01]  /*2380*/  ISETP.GT.U32.AND P2, PT, R5, R64, PT ;  /* 0x000000400500720c */ /* 0x000fe20003f44070 */
[----:B------:R-:W-:-:S04]  /*2390*/  IMAD.HI.U32 R11, R4, R76, RZ ;  /* 0x0000004c040b7227 */ /* 0x000fc800078e00ff */
        /* <DEDUP_REMOVED lines=22> */
[----:B------:R-:W-:-:S04]  /*2500*/  IMAD.HI.U32 R11, R4, R86, RZ ;  /* 0x00000056040b7227 */ /* 0x000fc800078e00ff */
[----:B------:R-:W-:Y:S01]  /*2510*/  @!P5 IMAD.IADD R70, R70, 0x1, -R5 ;  /* 0x000000014646d824 */ /* 0x000fe200078e0a05 */
[C---:B------:R-:W-:Y:S01]  /*2520*/  ISETP.GT.U32.AND P5, PT, R5.reuse, R84, PT ;  /* 0x000000540500720c */ /* 0x040fe20003fa4070 */
[----:B------:R-:W-:Y:S02]  /*2530*/  IMAD.MOV R11, RZ, RZ, -R11 ;  /* 0x000000ffff0b7224 */ /* 0x000fe400078e0a0b */
        /* <DEDUP_REMOVED lines=85> */
[--C-:B------:R-:W-:Y:S01]  /*2a90*/  @!P1 IMAD.IADD R94, R94, 0x1, -R5.reuse ;  /* 0x000000015e5e9824 */ /* 0x100fe200078e0a05 */
[C---:B------:R-:W-:Y:S01]  /*2aa0*/  ISETP.GT.U32.AND P1, PT, R5.reuse, R106, PT ;  /* 0x0000006a0500720c */ /* 0x040fe20003f24070 */
[--C-:B------:R-:W-:Y:S01]  /*2ab0*/  @!P3 IMAD.IADD R98, R98, 0x1, -R5.reuse ;  /* 0x000000016262b824 */ /* 0x100fe200078e0a05 */
[C---:B------:R-:W-:Y:S01]  /*2ac0*/  ISETP.GT.U32.AND P3, PT, R5.reuse, R112, PT ;  /* 0x000000700500720c */ /* 0x040fe20003f64070 */
[----:B------:R-:W-:Y:S01]  /*2ad0*/  @!P4 IMAD.IADD R90, R90, 0x1, -R5 ;  /* 0x000000015a5ac824 */ /* 0x000fe200078e0a05 */
[C---:B------:R-:W-:Y:S01]  /*2ae0*/  ISETP.GT.U32.AND P4, PT, R5.reuse, R110, PT ;  /* 0x0000006e0500720c */ /* 0x040fe20003f84070 */
[----:B------:R-:W-:-:S02]  /*2af0*/  IMAD R116, R5, R11, R116 ;  /* 0x0000000b05747224 */ /* 0x000fc400078e0274 */
        /* <DEDUP_REMOVED lines=20> */
[----:B------:R-:W-:-:S04]  /*2c40*/  IMAD.HI.U32 R7, R4, R140, RZ ;  /* 0x0000008c04077227 */ /* 0x000fc800078e00ff */
[----:B------:R-:W-:-:S04]  /*2c50*/  IMAD.HI.U32 R4, R4, R142, RZ ;  /* 0x0000008e04047227 */ /* 0x000fc800078e00ff */
[--C-:B------:R-:W-:Y:S01]  /*2c60*/  @!P6 IMAD.IADD R116, R116, 0x1, -R5.reuse ;  /* 0x000000017474e824 */ /* 0x100fe200078e0a05 */
[C---:B------:R-:W-:Y:S01]  /*2c70*/  ISETP.GT.U32.AND P6, PT, R5.reuse, R132, PT ;  /* 0x000000840500720c */ /* 0x040fe20003fc4070 */
[--C-:B------:R-:W-:Y:S02]  /*2c80*/  @!P0 IMAD.IADD R114, R114, 0x1, -R5.reuse ;  /* 0x0000000172728824 */ /* 0x100fe400078e0a05 */
[--C-:B------:R-:W-:Y:S01]  /*2c90*/  @!P2 IMAD.IADD R122, R122, 0x1, -R5.reuse ;  /* 0x000000017a7aa824 */ /* 0x100fe200078e0a05 */
[----:B------:R-:W-:Y:S01]  /*2ca0*/  ISETP.GT.U32.AND P2, PT, R5, R118, PT ;  /* 0x000000760500720c */ /* 0x000fe20003f44070 */
[----:B------:R-:W-:Y:S02]  /*2cb0*/  IMAD.MOV R4, RZ, RZ, -R4 ;  /* 0x000000ffff047224 */ /* 0x000fe400078e0a04 */
[--C-:B------:R-:W-:Y:S01]  /*2cc0*/  @!P1 IMAD.IADD R120, R120, 0x1, -R5.reuse ;  /* 0x0000000178789824 */ /* 0x100fe200078e0a05 */
[----:B------:R-:W-:Y:S01]  /*2cd0*/  ISETP.GE.AND P1, PT, R3, UR13, PT ;  /* 0x0000000d03007c0c */ /* 0x000fe2000bf26270 */
[--C-:B------:R-:W-:Y:S01]  /*2ce0*/  @!P3 IMAD.IADD R126, R126, 0x1, -R5.reuse ;  /* 0x000000017e7eb824 */ /* 0x100fe200078e0a05 */
[C---:B------:R-:W-:Y:S01]  /*2cf0*/  ISETP.GT.U32.AND P3, PT, R5.reuse, R116, PT ;  /* 0x000000740500720c */ /* 0x040fe20003f64070 */
[----:B------:R-:W-:Y:S01]  /*2d00*/  @!P4 IMAD.IADD R128, R128, 0x1, -R5 ;  /* 0x000000018080c824 */ /* 0x000fe200078e0a05 */
[----:B------:R-:W-:Y:S01]  /*2d10*/  ISETP.GT.U32.AND P4, PT, R5, R114, PT ;  /* 0x000000720500720c */ /* 0x000fe20003f84070 */
[----:B------:R-:W-:-:S02]  /*2d20*/  IMAD.MOV R11, RZ, RZ, -R11 ;  /* 0x000000ffff0b7224 */ /* 0x000fc400078e0a0b */
[C---:B------:R-:W-:Y:S02]  /*2d30*/  IMAD R142, R5.reuse, R4, R142 ;  /* 0x00000004058e7224 */ /* 0x040fe400078e028e */
[----:B------:R-:W-:Y:S01]  /*2d40*/  @!P5 IMAD.IADD R130, R130, 0x1, -R5 ;  /* 0x000000018282d824 */ /* 0x000fe200078e0a05 */
[C---:B------:R-:W-:Y:S01]  /*2d50*/  ISETP.GT.U32.AND P5, PT, R5.reuse, R120, PT ;  /* 0x000000780500720c */ /* 0x040fe20003fa4070 */
[----:B------:R-:W-:Y:S02]  /*2d60*/  IMAD.MOV R7, RZ, RZ, -R7 ;  /* 0x000000ffff077224 */ /* 0x000fe400078e0a07 */
[----:B------:R-:W-:Y:S01]  /*2d70*/  IMAD.U32 R4, RZ, RZ, UR4 ;  /* 0x00000004ff047e24 */ /* 0x000fe2000f8e00ff */
[----:B------:R-:W2:Y:S01]  /*2d80*/  LDCU UR4, c[0x0][0x3a4] ;  /* 0x00007480ff0477ac */ /* 0x000ea20008000800 */
[----:B------:R-:W-:Y:S01]  /*2d90*/  IMAD R138, R5, R11, R138 ;  /* 0x0000000b058a7224 */ /* 0x000fe200078e028a */
[----:B------:R-:W-:Y:S01]  /*2da0*/  LOP3.LUT R11, R3, 0x2, RZ, 0xfc, !PT ;  /* 0x00000002030b7812 */ /* 0x000fe200078efcff */
[----:B------:R-:W-:-:S02]  /*2db0*/  IMAD R134, R5, R13, R134 ;  /* 0x0000000d05867224 */ /* 0x000fc400078e0286 */
[C---:B------:R-:W-:Y:S01]  /*2dc0*/  IMAD R140, R5.reuse, R7, R140 ;  /* 0x00000007058c7224 */ /* 0x040fe200078e028c */
[----:B------:R-:W-:Y:S01]  /*2dd0*/  SEL R7, R4, RZ, !P1 ;  /* 0x000000ff04077207 */ /* 0x000fe20004800000 */
        /* <DEDUP_REMOVED lines=10> */
[----:B------:R-:W-:Y:S01]  /*2e80*/  IMAD R17, R145, UR21, RZ ;  /* 0x0000001591117c24 */ /* 0x000fe2000f8e02ff */
[C---:B------:R-:W-:Y:S01]  /*2e90*/  ISETP.GT.U32.AND P5, PT, R5.reuse, R128, PT ;  /* 0x000000800500720c */ /* 0x040fe20003fa4070 */
[----:B------:R-:W-:Y:S01]  /*2ea0*/  IMAD.MOV.U32 R250, RZ, RZ, R8 ;  /* 0x000000fffffa7224 */ /* 0x000fe200078e0008 */
[C---:B------:R-:W-:Y:S01]  /*2eb0*/  ISETP.GT.U32.AND P6, PT, R5.reuse, R122, PT ;  /* 0x0000007a0500720c */ /* 0x040fe20003fc4070 */
[--C-:B------:R-:W-:Y:S01]  /*2ec0*/  @!P1 IMAD.IADD R136, R136, 0x1, -R5.reuse ;  /* 0x0000000188889824 */ /* 0x100fe200078e0a05 */
[----:B------:R-:W-:Y:S01]  /*2ed0*/  ISETP.GT.U32.AND P1, PT, R5, R132, PT ;  /* 0x000000840500720c */ /* 0x000fe20003f24070 */
[----:B------:R-:W-:-:S02]  /*2ee0*/  @!P2 IMAD.IADD R138, R138, 0x1, -R5 ;  /* 0x000000018a8aa824 */ /* 0x000fc400078e0a05 */
        /* <DEDUP_REMOVED lines=8> */
[----:B------:R-:W-:Y:S01]  /*2f70*/  IMAD.MOV.U32 R248, RZ, RZ, R14 ;  /* 0x000000fffff87224 */ /* 0x000fe200078e000e */
[----:B------:R-:W-:Y:S01]  /*2f80*/  ISETP.GT.U32.AND P5, PT, R5, R140, PT ;  /* 0x0000008c0500720c */ /* 0x000fe20003fa4070 */
[--C-:B------:R-:W-:Y:S01]  /*2f90*/  @!P1 IMAD.IADD R132, R132, 0x1, -R5.reuse ;  /* 0x0000000184849824 */ /* 0x100fe200078e0a05 */
[----:B------:R-:W-:Y:S01]  /*2fa0*/  ISETP.GE.AND P1, PT, R6, RZ, PT ;  /* 0x000000ff0600720c */ /* 0x000fe20003f26270 */
[----:B------:R-:W-:Y:S01]  /*2fb0*/  IMAD.MOV.U32 R124, RZ, RZ, R10 ;  /* 0x000000ffff7c7224 */ /* 0x000fe200078e000a */
[----:B------:R-:W-:Y:S01]  /*2fc0*/  LOP3.LUT R6, R3, 0x4, RZ, 0xfc, !PT ;  /* 0x0000000403067812 */ /* 0x000fe200078efcff */
[--C-:B------:R-:W-:Y:S01]  /*2fd0*/  @!P6 IMAD.IADD R122, R122, 0x1, -R5.reuse ;  /* 0x000000017a7ae824 */ /* 0x100fe200078e0a05 */
[----:B------:R-:W-:Y:S01]  /*2fe0*/  ISETP.GT.U32.AND P6, PT, R5, R130, PT ;  /* 0x000000820500720c */ /* 0x000fe20003fc4070 */
[--C-:B------:R-:W-:Y:S01]  /*2ff0*/  @!P3 IMAD.IADD R136, R136, 0x1, -R5.reuse ;  /* 0x000000018888b824 */ /* 0x100fe200078e0a05 */
[----:B------:R-:W-:Y:S01]  /*3000*/  ISETP.GE.AND P3, PT, R15, RZ, PT ;  /* 0x000000ff0f00720c */ /* 0x000fe20003f66270 */
[--C-:B------:R-:W-:Y:S01]  /*3010*/  @!P4 IMAD.IADD R138, R138, 0x1, -R5.reuse ;  /* 0x000000018a8ac824 */ /* 0x100fe200078e0a05 */
[----:B-1----:R-:W-:Y:S01]  /*3020*/  LEA R46, P4, R17, UR18, 0x2 ;  /* 0x00000012112e7c11 */ /* 0x002fe2000f8810ff */
[--C-:B------:R-:W-:Y:S01]  /*3030*/  @!P2 IMAD.IADD R134, R134, 0x1, -R5.reuse ;  /* 0x000000018686a824 */ /* 0x100fe200078e0a05 */
[----:B------:R-:W-:Y:S01]  /*3040*/  ISETP.GE.AND P2, PT, R25, RZ, PT ;  /* 0x000000ff1900720c */ /* 0x000fe20003f46270 */
[----:B------:R-:W-:Y:S01]  /*3050*/  @!P5 IMAD.IADD R140, R140, 0x1, -R5 ;  /* 0x000000018c8cd824 */ /* 0x000fe200078e0a05 */
[----:B------:R-:W-:Y:S01]  /*3060*/  ISETP.GE.AND P5, PT, R21, RZ, PT ;  /* 0x000000ff1500720c */ /* 0x000fe20003fa6270 */
[----:B------:R-:W-:Y:S01]  /*3070*/  IMAD.MOV.U32 R21, RZ, RZ, R12 ;  /* 0x000000ffff157224 */ /* 0x000fe200078e000c */
[----:B------:R-:W-:Y:S01]  /*3080*/  LEA.HI.X.SX32 R47, R17, UR19, 0x2, P4 ;  /* 0x00000013112f7c11 */ /* 0x000fe2000a0f16ff */
[----:B--2---:R-:W-:Y:S01]  /*3090*/  IMAD R16, R16, UR4, RZ ;  /* 0x0000000410107c24 */ /* 0x004fe2000f8e02ff */
[----:B------:R-:W-:Y:S01]  /*30a0*/  ISETP.GE.AND P4, PT, R23, RZ, PT ;  /* 0x000000ff1700720c */ /* 0x000fe20003f86270 */
[----:B------:R-:W-:Y:S01]  /*30b0*/  @!P1 IMAD.MOV R21, RZ, RZ, -R21 ;  /* 0x000000ffff159224 */ /* 0x000fe200078e0a15 */
[----:B------:R-:W-:Y:S01]  /*30c0*/  ISETP.GE.AND P1, PT, R35, RZ, PT ;  /* 0x000000ff2300720c */ /* 0x000fe20003f26270 */
[----:B------:R-:W-:Y:S01]  /*30d0*/  @!P3 IMAD.MOV R252, RZ, RZ, -R252 ;  /* 0x000000fffffcb224 */ /* 0x000fe200078e0afc */
[----:B------:R-:W-:Y:S01]  /*30e0*/  ISETP.GE.AND P3, PT, R33, RZ, PT ;  /* 0x000000ff2100720c */ /* 0x000fe20003f66270 */
[--C-:B------:R-:W-:Y:S01]  /*30f0*/  @!P6 IMAD.IADD R130, R130, 0x1, -R5.reuse ;  /* 0x000000018282e824 */ /* 0x100fe200078e0a05 */
[----:B------:R-:W-:Y:S01]  /*3100*/  ISETP.GT.U32.AND P6, PT, R5, R142, PT ;  /* 0x0000008e0500720c */ /* 0x000fe20003fc4070 */
[----:B------:R-:W-:Y:S01]  /*3110*/  @!P2 IMAD.MOV R250, RZ, RZ, -R250 ;  /* 0x000000fffffaa224 */ /* 0x000fe200078e0afa */
[----:B------:R-:W-:Y:S01]  /*3120*/  ISETP.GE.AND P2, PT, R31, RZ, PT ;  /* 0x000000ff1f00720c */ /* 0x000fe20003f46270 */
[----:B------:R-:W-:Y:S01]  /*3130*/  @!P5 IMAD.MOV R124, RZ, RZ, -R124 ;  /* 0x000000ffff7cd224 */ /* 0x000fe200078e0a7c */
[----:B------:R-:W-:Y:S01]  /*3140*/  ISETP.GE.AND P5, PT, R29, RZ, PT ;  /* 0x000000ff1d00720c */ /* 0x000fe20003fa6270 */
[--C-:B------:R-:W-:Y:S01]  /*3150*/  @!P0 IMAD.IADD R126, R126, 0x1, -R5.reuse ;  /* 0x000000017e7e8824 */ /* 0x100fe200078e0a05 */
[----:B------:R-:W-:Y:S01]  /*3160*/  ISETP.NE.U32.AND P0, PT, R7, RZ, PT ;  /* 0x000000ff0700720c */ /* 0x000fe20003f05070 */
[----:B------:R-:W-:Y:S01]  /*3170*/  @!P4 IMAD.MOV R248, RZ, RZ, -R248 ;  /* 0x000000fffff8c224 */ /* 0x000fe200078e0af8 */
[----:B------:R-:W-:Y:S01]  /*3180*/  ISETP.GE.AND P4, PT, R27, RZ, PT ;  /* 0x000000ff1b00720c */ /* 0x000fe20003f86270 */
[----:B------:R-:W-:Y:S01]  /*3190*/  @!P1 IMAD.MOV R20, RZ, RZ, -R20 ;  /* 0x000000ffff149224 */ /* 0x000fe200078e0a14 */
[----:B------:R-:W-:Y:S01]  /*31a0*/  ISETP.GE.AND P1, PT, R45, RZ, PT ;  /* 0x000000ff2d00720c */ /* 0x000fe20003f26270 */
[----:B------:R-:W-:Y:S01]  /*31b0*/  @!P3 IMAD.MOV R22, RZ, RZ, -R22 ;  /* 0x000000ffff16b224 */ /* 0x000fe200078e0a16 */
[----:B------:R-:W-:Y:S01]  /*31c0*/  ISETP.GE.AND P3, PT, R43, RZ, PT ;  /* 0x000000ff2b00720c */ /* 0x000fe20003f66270 */
[----:B------:R-:W-:Y:S01]  /*31d0*/  @!P6 IMAD.IADD R142, R142, 0x1, -R5 ;  /* 0x000000018e8ee824 */ /* 0x000fe200078e0a05 */
[C---:B------:R-:W-:Y:S01]  /*31e0*/  LEA R68, P6, R16.reuse, UR16, 0x2 ;  /* 0x0000001010447c11 */ /* 0x040fe2000f8c10ff */
[----:B------:R-:W-:Y:S01]  /*31f0*/  @!P2 IMAD.MOV R24, RZ, RZ, -R24 ;  /* 0x000000ffff18a224 */ /* 0x000fe200078e0a18 */
[----:B------:R-:W-:Y:S01]  /*3200*/  ISETP.GE.AND P2, PT, R41, RZ, PT ;  /* 0x000000ff2900720c */ /* 0x000fe20003f46270 */
[----:B------:R-:W-:Y:S01]  /*3210*/  @!P5 IMAD.MOV R26, RZ, RZ, -R26 ;  /* 0x000000ffff1ad224 */ /* 0x000fe200078e0a1a */
[----:B------:R-:W-:Y:S01]  /*3220*/  ISETP.GE.AND P5, PT, R39, RZ, PT ;  /* 0x000000ff2700720c */ /* 0x000fe20003fa6270 */
[----:B------:R-:W-:Y:S01]  /*3230*/  IMAD.U32 R15, RZ, RZ, UR20 ;  /* 0x00000014ff0f7e24 */ /* 0x000fe2000f8e00ff */
[----:B------:R-:W-:Y:S01]  /*3240*/  LEA.HI.X.SX32 R18, R16, UR17, 0x2, P6 ;  /* 0x0000001110127c11 */ /* 0x000fe2000b0f16ff */
[----:B------:R-:W-:Y:S01]  /*3250*/  @!P4 IMAD.MOV R28, RZ, RZ, -R28 ;  /* 0x000000ffff1cc224 */ /* 0x000fe200078e0a1c */
[----:B------:R-:W-:Y:S01]  /*3260*/  ISETP.GE.AND P4, PT, R37, RZ, PT ;  /* 0x000000ff2500720c */ /* 0x000fe20003f86270 */
[----:B------:R-:W-:Y:S01]  /*3270*/  @!P1 IMAD.MOV R30, RZ, RZ, -R30 ;  /* 0x000000ffff1e9224 */ /* 0x000fe200078e0a1e */
[----:B------:R-:W-:Y:S01]  /*3280*/  ISETP.GE.AND P1, PT, R57, RZ, PT ;  /* 0x000000ff3900720c */ /* 0x000fe20003f26270 */
[----:B------:R-:W-:Y:S01]  /*3290*/  @!P3 IMAD.MOV R32, RZ, RZ, -R32 ;  /* 0x000000ffff20b224 */ /* 0x000fe200078e0a20 */
[----:B------:R-:W-:Y:S01]  /*32a0*/  ISETP.GE.AND P3, PT, R55, RZ, PT ;  /* 0x000000ff3700720c */ /* 0x000fe20003f66270 */
[----:B------:R-:W-:Y:S01]  /*32b0*/  IMAD R31, R3, UR20, RZ ;  /* 0x00000014031f7c24 */ /* 0x000fe2000f8e02ff */
[----:B------:R-:W-:Y:S01]  /*32c0*/  ISETP.GE.AND P6, PT, R11, UR13, PT ;  /* 0x0000000d0b007c0c */ /* 0x000fe2000bfc6270 */
[----:B------:R-:W-:Y:S01]  /*32d0*/  @!P2 IMAD.MOV R34, RZ, RZ, -R34 ;  /* 0x000000ffff22a224 */ /* 0x000fe200078e0a22 */
[----:B------:R-:W-:Y:S01]  /*32e0*/  ISETP.GE.AND P2, PT, R53, RZ, PT ;  /* 0x000000ff3500720c */ /* 0x000fe20003f46270 */
[----:B------:R-:W-:Y:S01]  /*32f0*/  @!P5 IMAD.MOV R36, RZ, RZ, -R36 ;  /* 0x000000ffff24d224 */ /* 0x000fe200078e0a24 */
[----:B------:R-:W-:Y:S01]  /*3300*/  ISETP.GE.AND P5, PT, R51, RZ, PT ;  /* 0x000000ff3300720c */ /* 0x000fe20003fa6270 */
[----:B------:R-:W-:Y:S01]  /*3310*/  IMAD.U32 R14, RZ, RZ, UR20 ;  /* 0x00000014ff0e7e24 */ /* 0x000fe2000f8e00ff */
[----:B------:R-:W-:Y:S01]  /*3320*/  SEL R5, R4, RZ, !P6 ;  /* 0x000000ff04057207 */ /* 0x000fe20007000000 */
[----:B------:R-:W-:Y:S01]  /*3330*/  @!P4 IMAD.MOV R38, RZ, RZ, -R38 ;  /* 0x000000ffff26c224 */ /* 0x000fe200078e0a26 */
[----:B------:R-:W-:Y:S01]  /*3340*/  ISETP.GE.AND P4, PT, R49, RZ, PT ;  /* 0x000000ff3100720c */ /* 0x000fe20003f86270 */
[----:B------:R-:W-:Y:S01]  /*3350*/  @!P1 IMAD.MOV R40, RZ, RZ, -R40 ;  /* 0x000000ffff289224 */ /* 0x000fe200078e0a28 */
[----:B------:R-:W-:Y:S01]  /*3360*/  ISETP.GE.AND P1, PT, R67, RZ, PT ;  /* 0x000000ff4300720c */ /* 0x000fe20003f26270 */
[----:B------:R-:W-:Y:S01]  /*3370*/  @!P3 IMAD.MOV R42, RZ, RZ, -R42 ;  /* 0x000000ffff2ab224 */ /* 0x000fe200078e0a2a */
[----:B------:R-:W-:Y:S01]  /*3380*/  ISETP.GE.AND P3, PT, R65, RZ, PT ;  /* 0x000000ff4100720c */ /* 0x000fe20003f66270 */
[----:B------:R-:W-:Y:S01]  /*3390*/  IMAD R15, R15, 0x2, R31 ;  /* 0x000000020f0f7824 */ /* 0x000fe200078e021f */
[----:B------:R-:W-:Y:S01]  /*33a0*/  ISETP.GE.AND P6, PT, R119, RZ, PT ;  /* 0x000000ff7700720c */ /* 0x000fe20003fc6270 */
[----:B------:R-:W-:Y:S01]  /*33b0*/  @!P2 IMAD.MOV R44, RZ, RZ, -R44 ;  /* 0x000000ffff2ca224 */ /* 0x000fe200078e0a2c */
[----:B------:R-:W-:Y:S01]  /*33c0*/  ISETP.GE.AND P2, PT, R63, RZ, PT ;  /* 0x000000ff3f00720c */ /* 0x000fe20003f46270 */
[----:B------:R-:W-:Y:S01]  /*33d0*/  @!P5 IMAD.MOV R48, RZ, RZ, -R48 ;  /* 0x000000ffff30d224 */ /* 0x000fe200078e0a30 */
[----:B------:R-:W-:Y:S01]  /*33e0*/  ISETP.GE.AND P5, PT, R61, RZ, PT ;  /* 0x000000ff3d00720c */ /* 0x000fe20003fa6270 */
[----:B------:R-:W-:Y:S01]  /*33f0*/  IMAD.U32 R13, RZ, RZ, UR20 ;  /* 0x00000014ff0d7e24 */ /* 0x000fe2000f8e00ff */
[----:B------:R-:W1:Y:S01]  /*3400*/  LDS R29, [UR10] ;  /* 0x0000000aff1d7984 */ /* 0x000e620008000800 */
[----:B------:R-:W-:Y:S01]  /*3410*/  @!P4 IMAD.MOV R50, RZ, RZ, -R50 ;  /* 0x000000ffff32c224 */ /* 0x000fe200078e0a32 */
[----:B------:R-:W-:Y:S01]  /*3420*/  ISETP.GE.AND P4, PT, R59, RZ, PT ;  /* 0x000000ff3b00720c */ /* 0x000fe20003f86270 */
[----:B------:R-:W-:Y:S01]  /*3430*/  @!P1 IMAD.MOV R52, RZ, RZ, -R52 ;  /* 0x000000ffff349224 */ /* 0x000fe200078e0a34 */
[----:B------:R-:W-:Y:S01]  /*3440*/  ISETP.GE.AND P1, PT, R77, RZ, PT ;  /* 0x000000ff4d00720c */ /* 0x000fe20003f26270 */
[----:B------:R-:W-:Y:S01]  /*3450*/  @!P3 IMAD.MOV R54, RZ, RZ, -R54 ;  /* 0x000000ffff36b224 */ /* 0x000fe200078e0a36 */
[----:B------:R-:W-:Y:S01]  /*3460*/  ISETP.GE.AND P3, PT, R75, RZ, PT ;  /* 0x000000ff4b00720c */ /* 0x000fe20003f66270 */
[----:B------:R-:W-:Y:S01]  /*3470*/  IMAD R14, R14, 0x2, R15 ;  /* 0x000000020e0e7824 */ /* 0x000fe200078e020f */
[----:B------:R2:W-:Y:S01]  /*3480*/  STL [R1+0x4], R31 ;  /* 0x0000041f01007387 */ /* 0x0005e20000100800 */
[----:B------:R-:W-:Y:S01]  /*3490*/  @!P2 IMAD.MOV R56, RZ, RZ, -R56 ;  /* 0x000000ffff38a224 */ /* 0x000fe200078e0a38 */
[----:B------:R-:W-:Y:S01]  /*34a0*/  ISETP.GE.AND P2, PT, R73, RZ, PT ;  /* 0x000000ff4900720c */ /* 0x000fe20003f46270 */
[----:B------:R-:W-:Y:S01]  /*34b0*/  @!P5 IMAD.MOV R58, RZ, RZ, -R58 ;  /* 0x000000ffff3ad224 */ /* 0x000fe200078e0a3a */
[----:B------:R-:W-:Y:S01]  /*34c0*/  ISETP.GE.AND P5, PT, R71, RZ, PT ;  /* 0x000000ff4700720c */ /* 0x000fe20003fa6270 */
[----:B------:R-:W-:Y:S01]  /*34d0*/  IMAD.U32 R12, RZ, RZ, UR20 ;  /* 0x00000014ff0c7e24 */ /* 0x000fe2000f8e00ff */
[----:B------:R-:W-:Y:S01]  /*34e0*/  USHF.L.U32 UR4, UR14, 0x15, URZ ;  /* 0x000000150e047899 */ /* 0x000fe200080006ff */
[----:B------:R-:W-:Y:S01]  /*34f0*/  @!P4 IMAD.MOV R60, RZ, RZ, -R60 ;  /* 0x000000ffff3cc224 */ /* 0x000fe200078e0a3c */
[----:B------:R-:W-:Y:S01]  /*3500*/  ISETP.GE.AND P4, PT, R69, RZ, PT ;  /* 0x000000ff4500720c */ /* 0x000fe20003f86270 */
[----:B------:R-:W-:Y:S01]  /*3510*/  @!P1 IMAD.MOV R62, RZ, RZ, -R62 ;  /* 0x000000ffff3e9224 */ /* 0x000fe200078e0a3e */
[----:B------:R-:W-:Y:S01]  /*3520*/  ISETP.GE.AND P1, PT, R87, RZ, PT ;  /* 0x000000ff5700720c */ /* 0x000fe20003f26270 */
[----:B------:R-:W-:Y:S01]  /*3530*/  @!P3 IMAD.MOV R64, RZ, RZ, -R64 ;  /* 0x000000ffff40b224 */ /* 0x000fe200078e0a40 */
[----:B------:R-:W-:Y:S01]  /*3540*/  ISETP.GE.AND P3, PT, R85, RZ, PT ;  /* 0x000000ff5500720c */ /* 0x000fe20003f66270 */
[----:B------:R-:W-:Y:S01]  /*3550*/  IMAD R13, R13, 0x2, R14 ;  /* 0x000000020d0d7824 */ /* 0x000fe200078e020e */
[----:B------:R-:W-:Y:S01]  /*3560*/  ULOP3.LUT UR4, UR4, 0x600000, URZ, 0xc0, !UPT ;  /* 0x0060000004047892 */ /* 0x000fe2000f8ec0ff */
[----:B------:R-:W-:Y:S01]  /*3570*/  @!P2 IMAD.MOV R66, RZ, RZ, -R66 ;  /* 0x000000ffff42a224 */ /* 0x000fe200078e0a42 */
[----:B------:R-:W-:Y:S01]  /*3580*/  ISETP.GE.AND P2, PT, R83, RZ, PT ;  /* 0x000000ff5300720c */ /* 0x000fe20003f46270 */
[----:B------:R-:W-:Y:S01]  /*3590*/  @!P5 IMAD.MOV R70, RZ, RZ, -R70 ;  /* 0x000000ffff46d224 */ /* 0x000fe200078e0a46 */
[----:B------:R-:W-:Y:S01]  /*35a0*/  ISETP.GE.AND P5, PT, R81, RZ, PT ;  /* 0x000000ff5100720c */ /* 0x000fe20003fa6270 */
[----:B------:R-:W-:-:S02]  /*35b0*/  IMAD.U32 R11, RZ, RZ, UR20 ;  /* 0x00000014ff0b7e24 */ /* 0x000fc4000f8e00ff */
[----:B------:R-:W-:Y:S01]  /*35c0*/  @!P4 IMAD.MOV R72, RZ, RZ, -R72 ;  /* 0x000000ffff48c224 */ /* 0x000fe200078e0a48 */
[----:B------:R-:W-:Y:S01]  /*35d0*/  ISETP.GE.AND P4, PT, R79, RZ, PT ;  /* 0x000000ff4f00720c */ /* 0x000fe20003f86270 */
[----:B------:R-:W-:Y:S01]  /*35e0*/  @!P1 IMAD.MOV R74, RZ, RZ, -R74 ;  /* 0x000000ffff4a9224 */ /* 0x000fe200078e0a4a */
[----:B------:R-:W-:Y:S01]  /*35f0*/  ISETP.GE.AND P1, PT, R97, RZ, PT ;  /* 0x000000ff6100720c */ /* 0x000fe20003f26270 */
[----:B------:R-:W-:Y:S01]  /*3600*/  @!P3 IMAD.MOV R76, RZ, RZ, -R76 ;  /* 0x000000ffff4cb224 */ /* 0x000fe200078e0a4c */
[----:B------:R-:W-:Y:S01]  /*3610*/  ISETP.GE.AND P3, PT, R95, RZ, PT ;  /* 0x000000ff5f00720c */ /* 0x000fe20003f66270 */
[----:B------:R-:W-:Y:S02]  /*3620*/  IMAD R12, R12, 0x2, R13 ;  /* 0x000000020c0c7824 */ /* 0x000fe400078e020d */
[----:B------:R-:W-:Y:S01]  /*3630*/  @!P2 IMAD.MOV R78, RZ, RZ, -R78 ;  /* 0x000000ffff4ea224 */ /* 0x000fe200078e0a4e */
[----:B------:R-:W-:Y:S01]  /*3640*/  ISETP.GE.AND P2, PT, R93, RZ, PT ;  /* 0x000000ff5d00720c */ /* 0x000fe20003f46270 */
[----:B------:R-:W-:Y:S01]  /*3650*/  @!P5 IMAD.MOV R80, RZ, RZ, -R80 ;  /* 0x000000ffff50d224 */ /* 0x000fe200078e0a50 */
[----:B------:R-:W-:Y:S01]  /*3660*/  ISETP.GE.AND P5, PT, R91, RZ, PT ;  /* 0x000000ff5b00720c */ /* 0x000fe20003fa6270 */
[----:B------:R-:W-:Y:S01]  /*3670*/  IMAD.U32 R10, RZ, RZ, UR20 ;  /* 0x00000014ff0a7e24 */ /* 0x000fe2000f8e00ff */
[----:B-1----:R-:W-:Y:S01]  /*3680*/  R2UR UR30, R29 ;  /* 0x000000001d1e72ca */ /* 0x002fe200000e0000 */
[----:B------:R-:W-:Y:S01]  /*3690*/  @!P4 IMAD.MOV R82, RZ, RZ, -R82 ;  /* 0x000000ffff52c224 */ /* 0x000fe200078e0a52 */
[----:B------:R-:W-:Y:S01]  /*36a0*/  ISETP.GE.AND P4, PT, R89, RZ, PT ;  /* 0x000000ff5900720c */ /* 0x000fe20003f86270 */
[----:B------:R-:W-:Y:S01]  /*36b0*/  @!P1 IMAD.MOV R84, RZ, RZ, -R84 ;  /* 0x000000ffff549224 */ /* 0x000fe200078e0a54 */
[----:B------:R-:W-:Y:S01]  /*36c0*/  ISETP.GE.AND P1, PT, R107, RZ, PT ;  /* 0x000000ff6b00720c */ /* 0x000fe20003f26270 */
[----:B------:R-:W-:Y:S01]  /*36d0*/  @!P3 IMAD.MOV R86, RZ, RZ, -R86 ;  /* 0x000000ffff56b224 */ /* 0x000fe200078e0a56 */
[----:B------:R-:W-:Y:S01]  /*36e0*/  ISETP.GE.AND P3, PT, R105, RZ, PT ;  /* 0x000000ff6900720c */ /* 0x000fe20003f66270 */
[----:B------:R-:W-:-:S02]  /*36f0*/  IMAD R11, R11, 0x2, R12 ;  /* 0x000000020b0b7824 */ /* 0x000fc400078e020c */
[----:B------:R-:W-:Y:S01]  /*3700*/  @!P2 IMAD.MOV R88, RZ, RZ, -R88 ;  /* 0x000000ffff58a224 */ /* 0x000fe200078e0a58 */
[----:B------:R-:W-:Y:S01]  /*3710*/  ISETP.GE.AND P2, PT, R103, RZ, PT ;  /* 0x000000ff6700720c */ /* 0x000fe20003f46270 */
[----:B------:R-:W-:Y:S01]  /*3720*/  @!P5 IMAD.MOV R90, RZ, RZ, -R90 ;  /* 0x000000ffff5ad224 */ /* 0x000fe200078e0a5a */
[----:B------:R-:W-:Y:S01]  /*3730*/  ISETP.GE.AND P5, PT, R101, RZ, PT ;  /* 0x000000ff6500720c */ /* 0x000fe20003fa6270 */
[----:B------:R-:W-:Y:S02]  /*3740*/  IMAD.U32 R9, RZ, RZ, UR20 ;  /* 0x00000014ff097e24 */ /* 0x000fe4000f8e00ff */
        /* <DEDUP_REMOVED lines=25> */
[----:B------:R-:W-:Y:S01]  /*38e0*/  BAR.SYNC.DEFER_BLOCKING 0x0 ;  /* 0x0000000000007b1d */ /* 0x000fe20000010000 */
[----:B------:R-:W-:Y:S01]  /*38f0*/  ISETP.GE.AND P4, PT, R6, UR13, PT ;  /* 0x0000000d06007c0c */ /* 0x000fe2000bf86270 */
[----:B------:R-:W-:Y:S01]  /*3900*/  @!P1 IMAD.MOV R118, RZ, RZ, -R118 ;  /* 0x000000ffff769224 */ /* 0x000fe200078e0a76 */
[----:B------:R-:W-:Y:S01]  /*3910*/  ISETP.NE.U32.AND P1, PT, R5, RZ, PT ;  /* 0x000000ff0500720c */ /* 0x000fe20003f25070 */
[----:B------:R-:W-:Y:S01]  /*3920*/  IMAD R8, R8, 0x2, R9 ;  /* 0x0000000208087824 */ /* 0x000fe200078e0209 */
        /* <DEDUP_REMOVED lines=8> */
[----:B------:R-:W-:Y:S01]  /*39b0*/  LOP3.LUT R6, R3, 0x6, RZ, 0xfc, !PT ;  /* 0x0000000603067812 */ /* 0x000fe200078efcff */
[----:B------:R-:W-:Y:S01]  /*39c0*/  @!P6 IMAD.MOV R122, RZ, RZ, -R122 ;  /* 0x000000ffff7ae224 */ /* 0x000fe200078e0a7a */
[----:B------:R-:W-:-:S02]  /*39d0*/  ISETP.NE.U32.AND P3, PT, R5, RZ, PT ;  /* 0x000000ff0500720c */ /* 0x000fc40003f65070 */
[----:B------:R-:W-:-:S03]  /*39e0*/  ISETP.GE.AND P6, PT, R139, RZ, PT ;  /* 0x000000ff8b00720c */ /* 0x000fc60003fc6270 */
[----:B------:R-:W-:Y:S01]  /*39f0*/  @!P4 IMAD.MOV R126, RZ, RZ, -R126 ;  /* 0x000000ffff7ec224 */ /* 0x000fe200078e0a7e */
[----:B------:R-:W-:Y:S01]  /*3a00*/  ISETP.GE.AND P4, PT, R129, RZ, PT ;  /* 0x000000ff8100720c */ /* 0x000fe20003f86270 */
[----:B------:R-:W-:Y:S01]  /*3a10*/  @!P2 IMAD.MOV R128, RZ, RZ, -R128 ;  /* 0x000000ffff80a224 */ /* 0x000fe200078e0a80 */
[----:B------:R-:W-:Y:S01]  /*3a20*/  ISETP.GE.AND P2, PT, R141, RZ, PT ;  /* 0x000000ff8d00720c */ /* 0x000fe20003f46270 */
[----:B------:R-:W-:Y:S01]  /*3a30*/  @!P5 IMAD.MOV R130, RZ, RZ, -R130 ;  /* 0x000000ffff82d224 */ /* 0x000fe200078e0a82 */
[----:B------:R-:W-:-:S05]  /*3a40*/  ISETP.GE.AND P5, PT, R143, RZ, PT ;  /* 0x000000ff8f00720c */ /* 0x000fca0003fa6270 */
[----:B------:R-:W-:-:S04]  /*3a50*/  @!P6 IMAD.MOV R134, RZ, RZ, -R134 ;  /* 0x000000ffff86e224 */ /* 0x000fc800078e0a86 */
[----:B------:R-:W-:Y:S01]  /*3a60*/  @!P4 IMAD.MOV R132, RZ, RZ, -R132 ;  /* 0x000000ffff84c224 */ /* 0x000fe200078e0a84 */
[----:B------:R-:W-:Y:S01]  /*3a70*/  ISETP.GE.AND P4, PT, R6, UR13, PT ;  /* 0x0000000d06007c0c */ /* 0x000fe2000bf86270 */
[----:B------:R-:W-:Y:S01]  /*3a80*/  @!P2 IMAD.MOV R136, RZ, RZ, -R136 ;  /* 0x000000ffff88a224 */ /* 0x000fe200078e0a88 */
[----:B------:R-:W-:Y:S01]  /*3a90*/  ISETP.GE.AND P2, PT, R131, RZ, PT ;  /* 0x000000ff8300720c */ /* 0x000fe20003f46270 */
[----:B------:R-:W-:Y:S01]  /*3aa0*/  IMAD.U32 R6, RZ, RZ, UR20 ;  /* 0x00000014ff067e24 */ /* 0x000fe2000f8e00ff */
[----:B------:R-:W-:Y:S01]  /*3ab0*/  SEL R5, R4, RZ, !P4 ;  /* 0x000000ff04057207 */ /* 0x000fe20006000000 */
[----:B------:R-:W-:Y:S01]  /*3ac0*/  @!P5 IMAD.MOV R138, RZ, RZ, -R138 ;  /* 0x000000ffff8ad224 */ /* 0x000fe200078e0a8a */
[----:B------:R-:W-:Y:S01]  /*3ad0*/  ISETP.GE.AND P5, PT, R144, RZ, PT ;  /* 0x000000ff9000720c */ /* 0x000fe20003fa6270 */
[----:B------:R-:W-:Y:S01]  /*3ae0*/  IMAD R6, R6, 0x2, R7 ;  /* 0x0000000206067824 */ /* 0x000fe200078e0207 */
[----:B------:R-:W-:Y:S01]  /*3af0*/  ISETP.NE.U32.AND P4, PT, R5, RZ, PT ;  /* 0x000000ff0500720c */ /* 0x000fe20003f85070 */
[----:B------:R-:W-:-:S02]  /*3b00*/  IMAD.U32 R5, RZ, RZ, UR20 ;  /* 0x00000014ff057e24 */ /* 0x000fc4000f8e00ff */
[----:B------:R-:W-:Y:S02]  /*3b10*/  IMAD.U32 R144, RZ, RZ, UR20 ;  /* 0x00000014ff907e24 */ /* 0x000fe4000f8e00ff */
[----:B------:R-:W-:Y:S02]  /*3b20*/  IMAD R5, R5, 0x2, R6 ;  /* 0x0000000205057824 */ /* 0x000fe400078e0206 */
[----:B------:R-:W-:Y:S01]  /*3b30*/  @!P2 IMAD.MOV R140, RZ, RZ, -R140 ;  /* 0x000000ffff8ca224 */ /* 0x000fe200078e0a8c */
[----:B------:R-:W-:Y:S01]  /*3b40*/  ISETP.NE.AND P2, PT, R19, RZ, PT ;  /* 0x000000ff1300720c */ /* 0x000fe20003f45270 */
[----:B------:R-:W-:Y:S01]  /*3b50*/  IMAD R23, R144, 0x2, R5 ;  /* 0x0000000290177824 */ /* 0x000fe200078e0205 */
[----:B------:R-:W-:Y:S01]  /*3b60*/  LOP3.LUT R19, RZ, R19, RZ, 0x33, !PT ;  /* 0x00000013ff137212 */ /* 0x000fe200078e33ff */
[----:B------:R-:W-:Y:S02]  /*3b70*/  @!P5 IMAD.MOV R142, RZ, RZ, -R142 ;  /* 0x000000ffff8ed224 */ /* 0x000fe400078e0a8e */
[----:B------:R-:W-:Y:S01]  /*3b80*/  IMAD R25, R146, 0x2, R23 ;  /* 0x0000000292197824 */ /* 0x000fe200078e0217 */
[----:B------:R-:W-:-:S02]  /*3b90*/  SEL R225, R19, R66, !P2 ;  /* 0x0000004213e17207 */ /* 0x000fc40005000000 */
[----:B------:R-:W-:Y:S01]  /*3ba0*/  LEA R66, P5, R23, R68, 0x2 ;  /* 0x0000004417427211 */ /* 0x000fe200078a10ff */
[----:B------:R-:W-:Y:S01]  /*3bb0*/  IMAD R27, R144, 0x2, R25 ;  /* 0x00000002901b7824 */ /* 0x000fe200078e0219 */
[C---:B------:R-:W-:Y:S02]  /*3bc0*/  SEL R240, R19.reuse, R34, !P2 ;  /* 0x0000002213f07207 */ /* 0x040fe40005000000 */
[C---:B------:R-:W-:Y:S02]  /*3bd0*/  SEL R239, R19.reuse, R36, !P2 ;  /* 0x0000002413ef7207 */ /* 0x040fe40005000000 */
[C---:B------:R-:W-:Y:S02]  /*3be0*/  SEL R238, R19.reuse, R38, !P2 ;  /* 0x0000002613ee7207 */ /* 0x040fe40005000000 */
[C---:B------:R-:W-:Y:S02]  /*3bf0*/  SEL R237, R19.reuse, R40, !P2 ;  /* 0x0000002813ed7207 */ /* 0x040fe40005000000 */
[----:B------:R-:W-:-:S02]  /*3c00*/  SEL R236, R19, R42, !P2 ;  /* 0x0000002a13ec7207 */ /* 0x000fc40005000000 */
[C---:B------:R-:W-:Y:S02]  /*3c10*/  SEL R235, R19.reuse, R44, !P2 ;  /* 0x0000002c13eb7207 */ /* 0x040fe40005000000 */
[C---:B------:R-:W-:Y:S02]  /*3c20*/  SEL R234, R19.reuse, R48, !P2 ;  /* 0x0000003013ea7207 */ /* 0x040fe40005000000 */
[C---:B------:R-:W-:Y:S02]  /*3c30*/  SEL R233, R19.reuse, R50, !P2 ;  /* 0x0000003213e97207 */ /* 0x040fe40005000000 */
[C---:B------:R-:W-:Y:S02]  /*3c40*/  SEL R232, R19.reuse, R52, !P2 ;  /* 0x0000003413e87207 */ /* 0x040fe40005000000 */
[C---:B------:R-:W-:Y:S02]  /*3c50*/  SEL R231, R19.reuse, R54, !P2 ;  /* 0x0000003613e77207 */ /* 0x040fe40005000000 */
[----:B------:R-:W-:-:S02]  /*3c60*/  SEL R251, R19, R21, !P2 ;  /* 0x0000001513fb7207 */ /* 0x000fc40005000000 */
[C---:B------:R-:W-:Y:S02]  /*3c70*/  SEL R250, R19.reuse, R250, !P2 ;  /* 0x000000fa13fa7207 */ /* 0x040fe40005000000 */
[----:B------:R-:W-:Y:S01]  /*3c80*/  SEL R249, R19, R124, !P2 ;  /* 0x0000007c13f97207 */ /* 0x000fe20005000000 */
[----:B------:R-:W-:Y:S01]  /*3c90*/  IMAD R251, R251, UR15, RZ ;  /* 0x0000000ffbfb7c24 */ /* 0x000fe2000f8e02ff */
        /* <DEDUP_REMOVED lines=49> */
[----:B------:R-:W-:Y:S01]  /*3fb0*/  SEL R252, R19, R252, !P2 ;  /* 0x000000fc13fc7207 */ /* 0x000fe20005000000 */
[----:B------:R-:W-:Y:S01]  /*3fc0*/  IMAD R19, R146, 0x2, R27 ;  /* 0x0000000292137824 */ /* 0x000fe200078e021b */
[----:B------:R-:W-:Y:S02]  /*3fd0*/  LEA R64, P2, R25, R68, 0x2 ;  /* 0x0000004419407211 */ /* 0x000fe400078410ff */
[----:B------:R-:W-:-:S02]  /*3fe0*/  LEA.HI.X.SX32 R67, R23, R18, 0x2, P5 ;  /* 0x0000001217437211 */ /* 0x000fc400028f16ff */
[----:B------:R-:W-:Y:S02]  /*3ff0*/  LEA R60, P5, R27, R68, 0x2 ;  /* 0x000000441b3c7211 */ /* 0x000fe400078a10ff */
[-C--:B------:R-:W-:Y:S02]  /*4000*/  LEA.HI.X.SX32 R65, R25, R18.reuse, 0x2, P2 ;  /* 0x0000001219417211 */ /* 0x080fe400010f16ff */
[----:B------:R-:W-:Y:S02]  /*4010*/  LEA.HI.X.SX32 R61, R27, R18, 0x2, P5 ;  /* 0x000000121b3d7211 */ /* 0x000fe400028f16ff */
[-C--:B------:R-:W-:Y:S02]  /*4020*/  LEA R206, P2, R31, R68.reuse, 0x2 ;  /* 0x000000441fce7211 */ /* 0x080fe400078410ff */
[----:B------:R-:W-:Y:S02]  /*4030*/  LEA R88, P5, R15, R68, 0x2 ;  /* 0x000000440f587211 */ /* 0x000fe400078a10ff */
[----:B------:R-:W-:-:S02]  /*4040*/  LEA.HI.X.SX32 R207, R31, R18, 0x2, P2 ;  /* 0x000000121fcf7211 */ /* 0x000fc400010f16ff */
[C---:B------:R-:W-:Y:S02]  /*4050*/  LEA R86, P2, R14.reuse, R68, 0x2 ;  /* 0x000000440e567211 */ /* 0x040fe400078410ff */
[----:B------:R-:W-:Y:S02]  /*4060*/  LEA.HI.X.SX32 R89, R15, R18, 0x2, P5 ;  /* 0x000000120f597211 */ /* 0x000fe400028f16ff */
[C---:B------:R-:W-:Y:S02]  /*4070*/  LEA R84, P5, R13.reuse, R68, 0x2 ;  /* 0x000000440d547211 */ /* 0x040fe400078a10ff */
[----:B------:R-:W-:Y:S02]  /*4080*/  LEA.HI.X.SX32 R87, R14, R18, 0x2, P2 ;  /* 0x000000120e577211 */ /* 0x000fe400010f16ff */
[----:B------:R-:W-:Y:S02]  /*4090*/  LEA R82, P2, R12, R68, 0x2 ;  /* 0x000000440c527211 */ /* 0x000fe400078410ff */
[----:B------:R-:W-:-:S02]  /*40a0*/  LEA.HI.X.SX32 R85, R13, R18, 0x2, P5 ;  /* 0x000000120d557211 */ /* 0x000fc400028f16ff */
[----:B------:R-:W-:Y:S02]  /*40b0*/  LEA R80, P5, R11, R68, 0x2 ;  /* 0x000000440b507211 */ /* 0x000fe400078a10ff */
[----:B------:R-:W-:Y:S02]  /*40c0*/  LEA.HI.X.SX32 R83, R12, R18, 0x2, P2 ;  /* 0x000000120c537211 */ /* 0x000fe400010f16ff */
[-C--:B------:R-:W-:Y:S02]  /*40d0*/  LEA R56, P6, R19, R68.reuse, 0x2 ;  /* 0x0000004413387211 */ /* 0x080fe400078c10ff */
[----:B------:R-:W-:Y:S02]  /*40e0*/  LEA R78, P2, R10, R68, 0x2 ;  /* 0x000000440a4e7211 */ /* 0x000fe400078410ff */
[----:B------:R-:W-:Y:S02]  /*40f0*/  LEA.HI.X.SX32 R81, R11, R18, 0x2, P5 ;  /* 0x000000120b517211 */ /* 0x000fe400028f16ff */
[----:B------:R-:W-:-:S02]  /*4100*/  LEA R76, P5, R9, R68, 0x2 ;  /* 0x00000044094c7211 */ /* 0x000fc400078a10ff */
[-C--:B------:R-:W-:Y:S02]  /*4110*/  LEA.HI.X.SX32 R57, R19, R18.reuse, 0x2, P6 ;  /* 0x0000001213397211 */ /* 0x080fe400030f16ff */
[----:B------:R-:W-:Y:S02]  /*4120*/  LEA.HI.X.SX32 R79, R10, R18, 0x2, P2 ;  /* 0x000000120a4f7211 */ /* 0x000fe400010f16ff */
[----:B------:R-:W-:Y:S02]  /*4130*/  LEA R74, P2, R8, R68, 0x2 ;  /* 0x00000044084a7211 */ /* 0x000fe400078410ff */
[----:B------:R-:W-:Y:S02]  /*4140*/  LEA.HI.X.SX32 R77, R9, R18, 0x2, P5 ;  /* 0x00000012094d7211 */ /* 0x000fe400028f16ff */
[----:B------:R-:W-:Y:S02]  /*4150*/  LEA R70, P6, R6, R68, 0x2 ;  /* 0x0000004406467211 */ /* 0x000fe400078c10ff */
[----:B------:R-:W-:-:S02]  /*4160*/  LOP3.LUT R24, R147, 0x7f, RZ, 0xc0, !PT ;  /* 0x0000007f93187812 */ /* 0x000fc400078ec0ff */
[C---:B------:R-:W-:Y:S02]  /*4170*/  LEA R72, P5, R7.reuse, R68, 0x2 ;  /* 0x0000004407487211 */ /* 0x040fe400078a10ff */
[-C--:B------:R-:W-:Y:S02]  /*4180*/  LEA.HI.X.SX32 R75, R8, R18.reuse, 0x2, P2 ;  /* 0x00000012084b7211 */ /* 0x080fe400010f16ff */
[-C--:B------:R-:W-:Y:S02]  /*4190*/  LEA.HI.X.SX32 R71, R6, R18.reuse, 0x2, P6 ;  /* 0x0000001206477211 */ /* 0x080fe400030f16ff */
[----:B------:R-:W-:Y:S02]  /*41a0*/  LEA.HI.X.SX32 R73, R7, R18, 0x2, P5 ;  /* 0x0000001207497211 */ /* 0x000fe400028f16ff */
[----:B------:R-:W-:Y:S02]  /*41b0*/  ISETP.NE.U32.AND P2, PT, R24, RZ, PT ;  /* 0x000000ff1800720c */ /* 0x000fe40003f45070 */
[----:B------:R-:W-:-:S02]  /*41c0*/  LOP3.LUT R23, R3, 0x8, RZ, 0xfc, !PT ;  /* 0x0000000803177812 */ /* 0x000fc400078efcff */
[----:B------:R-:W-:Y:S02]  /*41d0*/  LEA R68, P6, R5, R68, 0x2 ;  /* 0x0000004405447211 */ /* 0x000fe400078c10ff */
[C---:B------:R-:W-:Y:S02]  /*41e0*/  LOP3.LUT R22, R3.reuse, 0xa, RZ, 0xfc, !PT ;  /* 0x0000000a03167812 */ /* 0x040fe400078efcff */
[C---:B------:R-:W-:Y:S02]  /*41f0*/  LOP3.LUT R21, R3.reuse, 0xc, RZ, 0xfc, !PT ;  /* 0x0000000c03157812 */ /* 0x040fe400078efcff */
[----:B------:R-:W-:Y:S01]  /*4200*/  LOP3.LUT R20, R3, 0xe, RZ, 0xfc, !PT ;  /* 0x0000000e03147812 */ /* 0x000fe200078efcff */
[----:B--2-4-:R-:W-:Y:S06]  /*4210*/  BRA.U UP0, `(.L_x_5) ;  /* 0x0000000100187547 */ /* 0x014fec000b800000 */
[----:B------:R-:W-:Y:S01]  /*4220*/  ELECT P5, URZ, PT ;  /* 0x0000000000ff782f */ /* 0x000fe200038a0000 */
[----:B------:R-:W-:Y:S01]  /*4230*/  IMAD.MOV.U32 R19, RZ, RZ, 0x1 ;  /* 0x00000001ff137424 */ /* 0x000fe200078e00ff */
[----:B------:R-:W-:Y:S01]  /*4240*/  UMOV UR6, 0x40 ;  /* 0x0000004000067882 */ /* 0x000fe20000000000 */
[----:B------:R-:W-:Y:S01]  /*4250*/  UVIRTCOUNT.DEALLOC.SMPOOL 0x80 ;  /* 0x000000800000784c */ /* 0x000fe20000000000 */
[----:B------:R-:W-:-:S09]  /*4260*/  ULEA UR6, UR5, UR6, 0x18 ;  /* 0x0000000605067291 */ /* 0x000fd2000f8ec0ff */
[----:B------:R1:W-:Y:S03]  /*4270*/  @P5 STS.U8 [UR6], R19 ;  /* 0x00000013ff005988 */ /* 0x0003e60008000006 */
.L_x_5:
[----:B------:R-:W-:Y:S01]  /*4280*/  UIADD3 UR11, UPT, UPT, UR30, UR4, URZ ;  /* 0x000000041e0b7290 */ /* 0x000fe2000fffe0ff */
[----:B------:R-:W-:Y:S01]  /*4290*/  ISETP.GE.AND P5, PT, R23, UR13, PT ;  /* 0x0000000d17007c0c */ /* 0x000fe2000bfa6270 */
[----:B------:R-:W-:Y:S01]  /*42a0*/  VOTEU.ALL UP1, P2 ;  /* 0x0000000000ff7886 */ /* 0x000fe20001020000 */
[----:B------:R-:W-:Y:S01]  /*42b0*/  LEA.HI.X.SX32 R69, R5, R18, 0x2, P6 ;  /* 0x0000001205457211 */ /* 0x000fe200030f16ff */
[----:B------:R-:W-:Y:S01]  /*42c0*/  VOTEU.ALL UP2, P2 ;  /* 0x0000000000ff7886 */ /* 0x000fe20001040000 */
[----:B------:R-:W-:Y:S01]  /*42d0*/  LEA R26, P6, R251, R46, 0x2 ;  /* 0x0000002efb1a7211 */ /* 0x000fe200078c10ff */
[----:B------:R-:W-:Y:S01]  /*42e0*/  IMAD.SHL.U32 R24, R24, 0x4, RZ ;  /* 0x0000000418187824 */ /* 0x000fe200078e00ff */
[----:B------:R-:W-:-:S04]  /*42f0*/  @!UP1 UIADD3 UR16, UPT, UPT, -UR7, 0x100000, URZ ;  /* 0x0010000007109890 */ /* 0x000fc8000fffe1ff */
[----:B------:R-:W-:Y:S02]  /*4300*/  @!UP1 USHF.L.U32 UR17, UR16, 0xb, URZ ;  /* 0x0000000b10119899 */ /* 0x000fe400080006ff */
[----:B------:R-:W-:Y:S02]  /*4310*/  @!UP1 USHF.L.U32 UR16, UR16, 0x1, URZ ;  /* 0x0000000110109899 */ /* 0x000fe400080006ff */
[----:B------:R-:W-:Y:S01]  /*4320*/  USHF.L.U32 UR9, UR21, 0x5, URZ ;  /* 0x0000000515097899 */ /* 0x000fe200080006ff */
[----:B------:R-:W-:Y:S01]  /*4330*/  STTM.16dp32bit_t0_t15.x128 tmem[UR11], RZ ;  /* 0x000000ff000079ed */ /* 0x000fe20008b8000b */
[----:B------:R-:W-:Y:S01]  /*4340*/  STTM.16dp32bit_t16_t31.x128 tmem[UR11+0x80], RZ ;  /* 0x000080ff000079ed */ /* 0x000fe20008ba000b */
[----:B------:R-:W2:Y:S01]  /*4350*/  FENCE.VIEW.ASYNC.T ;  /* 0x00000000000073c6 */ /* 0x000ea20000000200 */
[----:B------:R-:W-:-:S04]  /*4360*/  @!UP1 UIADD3 UR4, UPT, UPT, -UR7, 0x100000, URZ ;  /* 0x0010000007049890 */ /* 0x000fc8000fffe1ff */
[----:B------:R-:W-:Y:S02]  /*4370*/  @!UP1 USHF.L.U32 UR5, UR4, 0xb, URZ ;  /* 0x0000000b04059899 */ /* 0x000fe400080006ff */
[----:B------:R-:W-:Y:S01]  /*4380*/  @!UP1 USHF.L.U32 UR4, UR4, 0x1, URZ ;  /* 0x0000000104049899 */ /* 0x000fe200080006ff */
[----:B--2---:R-:W-:Y:S01]  /*4390*/  BAR.SYNC.DEFER_BLOCKING 0x0 ;  /* 0x0000000000007b1d */ /* 0x004fe20000010000 */
[----:B------:R-:W-:Y:S01]  /*43a0*/  SEL R18, R4, RZ, !P5 ;  /* 0x000000ff04127207 */ /* 0x000fe20006800000 */
[----:B------:R-:W-:Y:S01]  /*43b0*/  IMAD R249, R249, UR15, RZ ;  /* 0x0000000ff9f97c24 */ /* 0x000fe2000f8e02ff */
[----:B------:R-:W-:Y:S01]  /*43c0*/  ISETP.GE.AND P5, PT, R21, UR13, PT ;  /* 0x0000000d15007c0c */ /* 0x000fe2000bfa6270 */
[----:B------:R-:W-:Y:S01]  /*43d0*/  VIADD R21, R0, UR10 ;  /* 0x0000000a00157c36 */ /* 0x000fe20008000000 */
[----:B------:R-:W-:Y:S01]  /*43e0*/  LEA.HI.X.SX32 R27, R251, R47, 0x2, P6 ;  /* 0x0000002ffb1b7211 */ /* 0x000fe200030f16ff */
[----:B------:R-:W-:Y:S01]  /*43f0*/  VOTEU.ALL UP1, P2 ;  /* 0x0000000000ff7886 */ /* 0x000fe20001020000 */
[----:B------:R-:W-:Y:S01]  /*4400*/  ISETP.GE.AND P6, PT, R22, UR13, PT ;  /* 0x0000000d16007c0c */ /* 0x000fe2000bfc6270 */
[----:B------:R-:W-:Y:S01]  /*4410*/  IMAD R247, R247, UR15, RZ ;  /* 0x0000000ff7f77c24 */ /* 0x000fe2000f8e02ff */
[----:B------:R-:W-:Y:S01]  /*4420*/  LOP3.LUT R23, R3, 0x10, RZ, 0xfc, !PT ;  /* 0x0000001003177812 */ /* 0x000fe200078efcff */
[----:B------:R-:W-:Y:S01]  /*4430*/  IMAD R245, R245, UR15, RZ ;  /* 0x0000000ff5f57c24 */ /* 0x000fe2000f8e02ff */
[----:B-1----:R-:W-:Y:S01]  /*4440*/  SEL R19, R4, RZ, !P6 ;  /* 0x000000ff04137207 */ /* 0x002fe20007000000 */
[----:B------:R-:W-:Y:S01]  /*4450*/  IMAD.U32 R205, RZ, RZ, UR9 ;  /* 0x00000009ffcd7e24 */ /* 0x000fe2000f8e00ff */
[----:B------:R-:W-:Y:S01]  /*4460*/  ISETP.GE.AND P6, PT, R20, UR13, PT ;  /* 0x0000000d14007c0c */ /* 0x000fe2000bfc6270 */
[----:B------:R-:W-:Y:S01]  /*4470*/  IMAD R243, R243, UR15, RZ ;  /* 0x0000000ff3f37c24 */ /* 0x000fe2000f8e02ff */
[C---:B------:R-:W-:Y:S01]  /*4480*/  LOP3.LUT R20, R0.reuse, 0x10, RZ, 0x3c, !PT ;  /* 0x0000001000147812 */ /* 0x040fe200078e3cff */
[----:B------:R-:W-:Y:S01]  /*4490*/  IMAD.WIDE R204, R205, 0x4, R26 ;  /* 0x00000004cdcc7825 */ /* 0x000fe200078e021a */
[C---:B------:R-:W-:Y:S01]  /*44a0*/  LOP3.LUT R22, R3.reuse, 0x16, RZ, 0xfc, !PT ;  /* 0x0000001603167812 */ /* 0x040fe200078efcff */
[----:B------:R-:W-:Y:S01]  /*44b0*/  USHF.L.U32 UR18, UR20, 0x5, URZ ;  /* 0x0000000514127899 */ /* 0x000fe200080006ff */
[----:B------:R-:W-:Y:S01]  /*44c0*/  LOP3.LUT R25, R3, 0x1e, RZ, 0xfc, !PT ;  /* 0x0000001e03197812 */ /* 0x000fe200078efcff */
[----:B------:R-:W-:Y:S01]  /*44d0*/  IMAD.U32 R203, RZ, RZ, UR9 ;  /* 0x00000009ffcb7e24 */ /* 0x000fe2000f8e00ff */
[----:B------:R-:W-:Y:S01]  /*44e0*/  LOP3.LUT R28, R0, 0x60, RZ, 0x3c, !PT ;  /* 0x00000060001c7812 */ /* 0x000fe200078e3cff */
[----:B------:R-:W-:Y:S01]  /*44f0*/  IMAD R241, R241, UR15, RZ ;  /* 0x0000000ff1f17c24 */ /* 0x000fe2000f8e02ff */
[----:B------:R-:W-:Y:S01]  /*4500*/  USHF.L.U32 UR31, UR18, 0x2, URZ ;  /* 0x00000002121f7899 */ /* 0x000fe200080006ff */
[----:B------:R-:W1:Y:S02]  /*4510*/  FENCE.VIEW.ASYNC.S ;  /* 0x00000000000073c6 */ /* 0x000e640000000000 */
[----:B-1----:R1:W2:Y:S02]  /*4520*/  @!UP1 SYNCS.EXCH.64 URZ, [UR12], UR16 ;  /* 0x000000100cff95b2 */ /* 0x0022a40008000100 */
[----:B--2---:R-:W-:Y:S01]  /*4530*/  BAR.SYNC.DEFER_BLOCKING 0x0 ;  /* 0x0000000000007b1d */ /* 0x004fe20000010000 */
[----:B------:R-:W-:Y:S01]  /*4540*/  IMAD.U32 R201, RZ, RZ, UR9 ;  /* 0x00000009ffc97e24 */ /* 0x000fe2000f8e00ff */
[----:B------:R-:W-:Y:S01]  /*4550*/  UISETP.GT.AND UP1, UPT, UR8, 0x3f, UPT ;  /* 0x0000003f0800788c */ /* 0x000fe2000bf24270 */
[----:B------:R-:W-:Y:S01]  /*4560*/  IMAD R239, R239, UR15, RZ ;  /* 0x0000000fefef7c24 */ /* 0x000fe2000f8e02ff */
[----:B------:R-:W-:Y:S01]  /*4570*/  UIADD3 UR19, UPT, UPT, UR13, -0x40, URZ ;  /* 0xffffffc00d137890 */ /* 0x000fe2000fffe0ff */
[----:B------:R-:W-:Y:S01]  /*4580*/  IMAD.U32 R199, RZ, RZ, UR9 ;  /* 0x00000009ffc77e24 */ /* 0x000fe2000f8e00ff */
[----:B------:R-:W-:Y:S01]  /*4590*/  UISETP.GT.AND UP3, UPT, UR8, 0x5f, UPT ;  /* 0x0000005f0800788c */ /* 0x000fe2000bf64270 */
[----:B------:R-:W-:-:S02]  /*45a0*/  IMAD R237, R237, UR15, RZ ;  /* 0x0000000feded7c24 */ /* 0x000fc4000f8e02ff */
[----:B------:R-:W-:Y:S02]  /*45b0*/  IMAD.U32 R197, RZ, RZ, UR9 ;  /* 0x00000009ffc57e24 */ /* 0x000fe4000f8e00ff */
[----:B------:R-:W-:Y:S01]  /*45c0*/  IMAD R235, R235, UR15, RZ ;  /* 0x0000000febeb7c24 */ /* 0x000fe2000f8e02ff */
[----:B-1----:R-:W-:Y:S01]  /*45d0*/  USHF.R.S32.HI UR16, URZ, 0x1f, UR18 ;  /* 0x0000001fff107899 */ /* 0x002fe20008011412 */
[----:B------:R-:W-:Y:S02]  /*45e0*/  IMAD.U32 R195, RZ, RZ, UR9 ;  /* 0x00000009ffc37e24 */ /* 0x000fe4000f8e00ff */
[----:B------:R-:W-:Y:S01]  /*45f0*/  IMAD R233, R233, UR15, RZ ;  /* 0x0000000fe9e97c24 */ /* 0x000fe2000f8e02ff */
[----:B------:R-:W-:Y:S01]  /*4600*/  USHF.L.U64.HI UR32, UR18, 0x2, UR16 ;  /* 0x0000000212207899 */ /* 0x000fe20008010210 */
[----:B------:R-:W-:Y:S02]  /*4610*/  IMAD.U32 R193, RZ, RZ, UR9 ;  /* 0x00000009ffc17e24 */ /* 0x000fe4000f8e00ff */
[----:B------:R-:W-:-:S02]  /*4620*/  IMAD R231, R231, UR15, RZ ;  /* 0x0000000fe7e77c24 */ /* 0x000fc4000f8e02ff */
[----:B------:R-:W-:Y:S02]  /*4630*/  IMAD.U32 R191, RZ, RZ, UR9 ;  /* 0x00000009ffbf7e24 */ /* 0x000fe4000f8e00ff */
[----:B------:R-:W-:Y:S01]  /*4640*/  IMAD R229, R229, UR15, RZ ;  /* 0x0000000fe5e57c24 */ /* 0x000fe2000f8e02ff */
[----:B------:R1:W2:Y:S02]  /*4650*/  @!UP2 SYNCS.EXCH.64 URZ, [UR10+0x1e008], UR4 ;  /* 0x01e008040affa5b2 */ /* 0x0002a40008000100 */
[----:B------:R-:W-:Y:S01]  /*4660*/  @!PT LDS RZ, [RZ] ;  /* 0x00000000fffff984 */ /* 0x000fe20000000800 */
[----:B------:R-:W-:Y:S01]  /*4670*/  @!PT LDS RZ, [RZ] ;  /* 0x00000000fffff984 */ /* 0x000fe20000000800 */
[----:B------:R-:W-:Y:S01]  /*4680*/  @!PT LDS RZ, [RZ] ;  /* 0x00000000fffff984 */ /* 0x000fe20000000800 */
[----:B--2---:R-:W-:Y:S01]  /*4690*/  LDGSTS.E [R21+0x18000], desc[UR22][R206.64], P0 ;  /* 0x18000000ce157fae */ /* 0x004fe200081a1016 */
[----:B------:R-:W-:Y:S01]  /*46a0*/  ISETP.NE.U32.AND P0, PT, R18, RZ, PT ;  /* 0x000000ff1200720c */ /* 0x000fe20003f05070 */
[----:B------:R-:W-:Y:S01]  /*46b0*/  IMAD.U32 R189, RZ, RZ, UR9 ;  /* 0x00000009ffbd7e24 */ /* 0x000fe2000f8e00ff */
[C---:B------:R-:W-:Y:S01]  /*46c0*/  SEL R18, R4.reuse, RZ, !P5 ;  /* 0x000000ff04127207 */ /* 0x040fe20006800000 */
[----:B------:R2:W-:Y:S01]  /*46d0*/  LDGSTS.E [R21+0x18008], desc[UR22][R88.64], P1 ;  /* 0x1800800058157fae */ /* 0x0005e200089a1016 */
[----:B------:R-:W-:Y:S01]  /*46e0*/  ISETP.NE.U32.AND P5, PT, R19, RZ, PT ;  /* 0x000000ff1300720c */ /* 0x000fe20003fa5070 */
[----:B------:R-:W-:Y:S01]  /*46f0*/  IMAD R227, R227, UR15, RZ ;  /* 0x0000000fe3e37c24 */ /* 0x000fe2000f8e02ff */
[----:B------:R-:W-:Y:S01]  /*4700*/  SEL R19, R4, RZ, !P6 ;  /* 0x000000ff04137207 */ /* 0x000fe20007000000 */
[----:B------:R-:W-:Y:S01]  /*4710*/  IMAD.U32 R183, RZ, RZ, UR9 ;  /* 0x00000009ffb77e24 */ /* 0x000fe2000f8e00ff */
[----:B------:R-:W-:Y:S01]  /*4720*/  ISETP.NE.U32.AND P1, PT, R18, RZ, PT ;  /* 0x000000ff1200720c */ /* 0x000fe20003f25070 */
[----:B------:R-:W-:Y:S01]  /*4730*/  VIADD R18, R20, UR10 ;  /* 0x0000000a14127c36 */ /* 0x000fe20008000000 */
[----:B------:R-:W-:Y:S01]  /*4740*/  ISETP.NE.U32.AND P6, PT, R19, RZ, PT ;  /* 0x000000ff1300720c */ /* 0x000fe20003fc5070 */
[----:B-1----:R-:W-:Y:S01]  /*4750*/  USHF.R.U32.HI UR4, URZ, 0x1, UR29 ;  /* 0x00000001ff047899 */ /* 0x002fe2000801161d */
[----:B------:R-:W-:Y:S01]  /*4760*/  LOP3.LUT R19, R0, 0x20, RZ, 0x3c, !PT ;  /* 0x0000002000137812 */ /* 0x000fe200078e3cff */
[----:B------:R-:W-:Y:S01]  /*4770*/  IMAD R225, R225, UR15, RZ ;  /* 0x0000000fe1e17c24 */ /* 0x000fe2000f8e02ff */
[----:B------:R-:W-:Y:S01]  /*4780*/  LOP3.LUT R20, R3, 0x12, RZ, 0xfc, !PT ;  /* 0x0000001203147812 */ /* 0x000fe200078efcff */
[----:B------:R-:W-:Y:S01]  /*4790*/  LDGSTS.E [R18+0x18000], desc[UR22][R86.64], P3 ;  /* 0x1800000056127fae */ /* 0x000fe200099a1016 */
[----:B------:R-:W-:Y:S01]  /*47a0*/  ISETP.GE.AND P3, PT, R23, UR13, PT ;  /* 0x0000000d17007c0c */ /* 0x000fe2000bf66270 */
[----:B------:R-:W-:Y:S01]  /*47b0*/  VIADD R19, R19, UR10 ;  /* 0x0000000a13137c36 */ /* 0x000fe20008000000 */
[----:B--2---:R-:W-:Y:S01]  /*47c0*/  LOP3.LUT R21, R3, 0x14, RZ, 0xfc, !PT ;  /* 0x0000001403157812 */ /* 0x004fe200078efcff */
[----:B------:R-:W-:Y:S01]  /*47d0*/  LDGSTS.E [R18+0x18008], desc[UR22][R84.64], P4 ;  /* 0x1800800054127fae */ /* 0x000fe2000a1a1016 */
[----:B------:R-:W-:Y:S01]  /*47e0*/  ISETP.GE.AND P4, PT, R20, UR13, PT ;  /* 0x0000000d14007c0c */ /* 0x000fe2000bf86270 */
[----:B------:R-:W-:Y:S01]  /*47f0*/  IMAD.U32 R181, RZ, RZ, UR9 ;  /* 0x00000009ffb57e24 */ /* 0x000fe2000f8e00ff */
[C---:B------:R-:W-:Y:S01]  /*4800*/  SEL R20, R4.reuse, RZ, !P3 ;  /* 0x000000ff04147207 */ /* 0x040fe20005800000 */
[----:B------:R-:W-:Y:S01]  /*4810*/  LDGSTS.E [R19+0x18000], desc[UR22][R82.64], P0 ;  /* 0x1800000052137fae */ /* 0x000fe200081a1016 */
[----:B------:R-:W-:Y:S01]  /*4820*/  ISETP.GE.AND P3, PT, R21, UR13, PT ;  /* 0x0000000d15007c0c */ /* 0x000fe2000bf66270 */
[----:B------:R-:W-:Y:S01]  /*4830*/  IMAD R223, R223, UR15, RZ ;  /* 0x0000000fdfdf7c24 */ /* 0x000fe2000f8e02ff */
[----:B------:R-:W-:Y:S01]  /*4840*/  SEL R21, R4, RZ, !P4 ;  /* 0x000000ff04157207 */ /* 0x000fe20006000000 */
[----:B------:R-:W-:Y:S01]  /*4850*/  LDGSTS.E [R19+0x18008], desc[UR22][R80.64], P5 ;  /* 0x1800800050137fae */ /* 0x000fe2000a9a1016 */
[----:B------:R-:W-:Y:S01]  /*4860*/  ISETP.GE.AND P4, PT, R22, UR13, PT ;  /* 0x0000000d16007c0c */ /* 0x000fe2000bf86270 */
[----:B------:R-:W-:Y:S01]  /*4870*/  IMAD.U32 R179, RZ, RZ, UR9 ;  /* 0x00000009ffb37e24 */ /* 0x000fe2000f8e00ff */
[----:B------:R-:W-:Y:S01]  /*4880*/  ISETP.NE.U32.AND P0, PT, R20, RZ, PT ;  /* 0x000000ff1400720c */ /* 0x000fe20003f05070 */
[----:B------:R-:W-:Y:S01]  /*4890*/  IMAD R221, R221, UR15, RZ ;  /* 0x0000000fdddd7c24 */ /* 0x000fe2000f8e02ff */
[----:B------:R-:W-:Y:S01]  /*48a0*/  SEL R20, R4, RZ, !P3 ;  /* 0x000000ff04147207 */ /* 0x000fe20005800000 */
[----:B------:R-:W-:Y:S01]  /*48b0*/  IMAD.U32 R177, RZ, RZ, UR9 ;  /* 0x00000009ffb17e24 */ /* 0x000fe2000f8e00ff */
[----:B------:R-:W-:Y:S01]  /*48c0*/  LOP3.LUT R22, R0, 0x30, RZ, 0x3c, !PT ;  /* 0x0000003000167812 */ /* 0x000fe200078e3cff */
[----:B------:R-:W-:Y:S01]  /*48d0*/  IMAD R219, R219, UR15, RZ ;  /* 0x0000000fdbdb7c24 */ /* 0x000fe2000f8e02ff */
[----:B------:R-:W-:Y:S01]  /*48e0*/  ISETP.NE.U32.AND P3, PT, R21, RZ, PT ;  /* 0x000000ff1500720c */ /* 0x000fe20003f65070 */
[----:B------:R-:W-:Y:S01]  /*48f0*/  IMAD.U32 R185, RZ, RZ, UR9 ;  /* 0x00000009ffb97e24 */ /* 0x000fe2000f8e00ff */
[----:B------:R-:W-:Y:S01]  /*4900*/  SEL R21, R4, RZ, !P4 ;  /* 0x000000ff04157207 */ /* 0x000fe20006000000 */
[----:B------:R-:W-:Y:S01]  /*4910*/  IMAD R217, R217, UR15, RZ ;  /* 0x0000000fd9d97c24 */ /* 0x000fe2000f8e02ff */
[----:B------:R-:W-:Y:S01]  /*4920*/  ISETP.NE.U32.AND P5, PT, R20, RZ, PT ;  /* 0x000000ff1400720c */ /* 0x000fe20003fa5070 */
[----:B------:R-:W-:Y:S01]  /*4930*/  VIADD R20, R22, UR10 ;  /* 0x0000000a16147c36 */ /* 0x000fe20008000000 */
[----:B------:R-:W-:Y:S01]  /*4940*/  ISETP.NE.U32.AND P4, PT, R21, RZ, PT ;  /* 0x000000ff1500720c */ /* 0x000fe20003f85070 */
[----:B------:R-:W-:Y:S01]  /*4950*/  IMAD.U32 R175, RZ, RZ, UR9 ;  /* 0x00000009ffaf7e24 */ /* 0x000fe2000f8e00ff */
[----:B------:R-:W-:Y:S01]  /*4960*/  LOP3.LUT R21, R3, 0x18, RZ, 0xfc, !PT ;  /* 0x0000001803157812 */ /* 0x000fe200078efcff */
[----:B------:R-:W-:Y:S01]  /*4970*/  IMAD R211, R211, UR15, RZ ;  /* 0x0000000fd3d37c24 */ /* 0x000fe2000f8e02ff */
[----:B------:R-:W-:Y:S01]  /*4980*/  LDGSTS.E [R20+0x18000], desc[UR22][R78.64], P1 ;  /* 0x180000004e147fae */ /* 0x000fe200089a1016 */
[----:B------:R-:W-:Y:S01]  /*4990*/  LOP3.LUT R22, R3, 0x1a, RZ, 0xfc, !PT ;  /* 0x0000001a03167812 */ /* 0x000fe200078efcff */
[----:B------:R-:W-:Y:S01]  /*49a0*/  IMAD.U32 R171, RZ, RZ, UR9 ;  /* 0x00000009ffab7e24 */ /* 0x000fe2000f8e00ff */
[----:B------:R-:W-:Y:S01]  /*49b0*/  ISETP.GE.AND P1, PT, R21, UR13, PT ;  /* 0x0000000d15007c0c */ /* 0x000fe2000bf26270 */
[----:B------:R-:W-:Y:S01]  /*49c0*/  LDGSTS.E [R20+0x18008], desc[UR22][R76.64], P6 ;  /* 0x180080004c147fae */ /* 0x000fe2000b1a1016 */
[----:B------:R-:W-:Y:S01]  /*49d0*/  LOP3.LUT R21, R0, 0x40, RZ, 0x3c, !PT ;  /* 0x0000004000157812 */ /* 0x000fe200078e3cff */
[----:B------:R-:W-:Y:S01]  /*49e0*/  IMAD R209, R209, UR15, RZ ;  /* 0x0000000fd1d17c24 */ /* 0x000fe2000f8e02ff */
[----:B------:R-:W-:Y:S01]  /*49f0*/  LOP3.LUT R23, R3, 0x1c, RZ, 0xfc, !PT ;  /* 0x0000001c03177812 */ /* 0x000fe200078efcff */
[----:B------:R-:W-:Y:S01]  /*4a00*/  IMAD.U32 R165, RZ, RZ, UR9 ;  /* 0x00000009ffa57e24 */ /* 0x000fe2000f8e00ff */
[----:B------:R-:W-:Y:S01]  /*4a10*/  ISETP.GE.AND P6, PT, R22, UR13, PT ;  /* 0x0000000d16007c0c */ /* 0x000fe2000bfc6270 */
[----:B------:R-:W-:Y:S01]  /*4a20*/  VIADD R21, R21, UR10 ;  /* 0x0000000a15157c36 */ /* 0x000fe20008000000 */
[----:B------:R-:W-:Y:S01]  /*4a30*/  SEL R22, R4, RZ, !P1 ;  /* 0x000000ff04167207 */ /* 0x000fe20004800000 */
[----:B------:R-:W-:Y:S01]  /*4a40*/  IMAD.U32 R167, RZ, RZ, UR9 ;  /* 0x00000009ffa77e24 */ /* 0x000fe2000f8e00ff */
[----:B------:R-:W-:Y:S01]  /*4a50*/  ISETP.GE.AND P1, PT, R23, UR13, PT ;  /* 0x0000000d17007c0c */ /* 0x000fe2000bf26270 */
[----:B------:R-:W-:Y:S01]  /*4a60*/  IMAD.U32 R187, RZ, RZ, UR9 ;  /* 0x00000009ffbb7e24 */ /* 0x000fe2000f8e00ff */
[----:B------:R-:W-:Y:S01]  /*4a70*/  LDGSTS.E [R21+0x18000], desc[UR22][R74.64], P0 ;  /* 0x180000004a157fae */ /* 0x000fe200081a1016 */
[----:B------:R-:W-:Y:S01]  /*4a80*/  ISETP.NE.U32.AND P0, PT, R22, RZ, PT ;  /* 0x000000ff1600720c */ /* 0x000fe20003f05070 */
[----:B------:R-:W-:Y:S01]  /*4a90*/  IMAD.U32 R169, RZ, RZ, UR9 ;  /* 0x00000009ffa97e24 */ /* 0x000fe2000f8e00ff */
[C---:B------:R-:W-:Y:S01]  /*4aa0*/  SEL R22, R4.reuse, RZ, !P1 ;  /* 0x000000ff04167207 */ /* 0x040fe20004800000 */
[----:B------:R-:W-:Y:S01]  /*4ab0*/  LDGSTS.E [R21+0x18008], desc[UR22][R72.64], P3 ;  /* 0x1800800048157fae */ /* 0x000fe200099a1016 */
[----:B------:R-:W-:Y:S01]  /*4ac0*/  SEL R23, R4, RZ, !P6 ;  /* 0x000000ff04177207 */ /* 0x000fe20007000000 */
[----:B------:R-:W-:Y:S01]  /*4ad0*/  IMAD R250, R250, UR15, RZ ;  /* 0x0000000ffafa7c24 */ /* 0x000fe2000f8e02ff */
[----:B------:R-:W-:Y:S01]  /*4ae0*/  ISETP.GE.AND P1, PT, R25, UR13, PT ;  /* 0x0000000d19007c0c */ /* 0x000fe2000bf26270 */
[----:B------:R-:W-:Y:S01]  /*4af0*/  IMAD R34, R34, UR15, RZ ;  /* 0x0000000f22227c24 */ /* 0x000fe2000f8e02ff */
[----:B------:R-:W-:Y:S01]  /*4b00*/  LOP3.LUT R25, R0, 0x50, RZ, 0x3c, !PT ;  /* 0x0000005000197812 */ /* 0x000fe200078e3cff */
[----:B------:R-:W-:Y:S01]  /*4b10*/  IMAD R35, R35, UR15, RZ ;  /* 0x0000000f23237c24 */ /* 0x000fe2000f8e02ff */
[----:B------:R-:W-:Y:S01]  /*4b20*/  ISETP.NE.U32.AND P6, PT, R23, RZ, PT ;  /* 0x000000ff1700720c */ /* 0x000fe20003fc5070 */
[----:B------:R-:W-:Y:S01]  /*4b30*/  IMAD R36, R36, UR15, RZ ;  /* 0x0000000f24247c24 */ /* 0x000fe2000f8e02ff */
[----:B------:R-:W-:Y:S01]  /*4b40*/  ISETP.NE.U32.AND P3, PT, R22, RZ, PT ;  /* 0x000000ff1600720c */ /* 0x000fe20003f65070 */
[----:B------:R-:W-:Y:S01]  /*4b50*/  VIADD R22, R25, UR10 ;  /* 0x0000000a19167c36 */ /* 0x000fe20008000000 */
[----:B------:R-:W-:Y:S01]  /*4b60*/  SEL R23, R4, RZ, !P1 ;  /* 0x000000ff04177207 */ /* 0x000fe20004800000 */
[----:B------:R-:W-:Y:S01]  /*4b70*/  IMAD R37, R37, UR15, RZ ;  /* 0x0000000f25257c24 */ /* 0x000fe2000f8e02ff */
[----:B------:R-:W-:Y:S01]  /*4b80*/  ISETP.GE.AND P1, PT, R145, UR13, PT ;  /* 0x0000000d91007c0c */ /* 0x000fe2000bf26270 */
[----:B------:R-:W-:Y:S01]  /*4b90*/  IMAD R38, R38, UR15, RZ ;  /* 0x0000000f26267c24 */ /* 0x000fe2000f8e02ff */
[----:B------:R-:W-:Y:S01]  /*4ba0*/  LDGSTS.E [R22+0x18000], desc[UR22][R70.64], P5 ;  /* 0x1800000046167fae */ /* 0x000fe2000a9a1016 */
[----:B------:R-:W-:Y:S01]  /*4bb0*/  ISETP.NE.U32.AND P5, PT, R23, RZ, PT ;  /* 0x000000ff1700720c */ /* 0x000fe20003fa5070 */
[----:B------:R-:W-:Y:S01]  /*4bc0*/  IMAD R248, R248, UR15, RZ ;  /* 0x0000000ff8f87c24 */ /* 0x000fe2000f8e02ff */
[----:B------:R-:W-:Y:S01]  /*4bd0*/  SEL R4, R4, RZ, !P1 ;  /* 0x000000ff04047207 */ /* 0x000fe20004800000 */
[----:B------:R-:W-:Y:S01]  /*4be0*/  LDGSTS.E [R22+0x18008], desc[UR22][R68.64], P4 ;  /* 0x1800800044167fae */ /* 0x000fe2000a1a1016 */
[----:B------:R-:W-:Y:S01]  /*4bf0*/  LOP3.LUT R25, R0, 0x70, RZ, 0x3c, !PT ;  /* 0x0000007000197812 */ /* 0x000fe200078e3cff */
[----:B------:R-:W-:Y:S01]  /*4c00*/  IMAD.U32 R163, RZ, RZ, UR9 ;  /* 0x00000009ffa37e24 */ /* 0x000fe2000f8e00ff */
[----:B------:R-:W-:Y:S01]  /*4c10*/  ISETP.NE.U32.AND P1, PT, R4, RZ, PT ;  /* 0x000000ff0400720c */ /* 0x000fe20003f25070 */
[----:B------:R-:W-:Y:S01]  /*4c20*/  IMAD R246, R246, UR15, RZ ;  /* 0x0000000ff6f67c24 */ /* 0x000fe2000f8e02ff */
[----:B------:R-:W-:Y:S01]  /*4c30*/  LOP3.LUT R4, R24, UR4, RZ, 0x3c, !PT ;  /* 0x0000000418047c12 */ /* 0x000fe2000f8e3cff */
[----:B------:R-:W-:Y:S01]  /*4c40*/  VIADD R24, R28, UR10 ;  /* 0x0000000a1c187c36 */ /* 0x000fe20008000000 */
[-C--:B------:R-:W-:Y:S01]  /*4c50*/  LEA R32, P4, R249, R46.reuse, 0x2 ;  /* 0x0000002ef9207211 */ /* 0x080fe200078810ff */
[----:B------:R-:W-:Y:S01]  /*4c60*/  VIADD R25, R25, UR10 ;  /* 0x0000000a19197c36 */ /* 0x000fe20008000000 */
[C---:B------:R-:W-:Y:S01]  /*4c70*/  LOP3.LUT R173, R4.reuse, 0x40, RZ, 0x3c, !PT ;  /* 0x0000004004ad7812 */ /* 0x040fe200078e3cff */
[----:B------:R-:W-:Y:S01]  /*4c80*/  VIADD R23, R4, UR10 ;  /* 0x0000000a04177c36 */ /* 0x000fe20008000000 */
[----:B------:R-:W-:Y:S01]  /*4c90*/  LDGSTS.E [R24+0x18000], desc[UR22][R66.64], P0 ;  /* 0x1800000042187fae */ /* 0x000fe200081a1016 */
[-C--:B------:R-:W-:Y:S01]  /*4ca0*/  LEA R30, P0, R247, R46.reuse, 0x2 ;  /* 0x0000002ef71e7211 */ /* 0x080fe200078010ff */
[----:B------:R-:W-:Y:S01]  /*4cb0*/  IMAD.U32 R161, RZ, RZ, UR9 ;  /* 0x00000009ffa17e24 */ /* 0x000fe2000f8e00ff */
[-C--:B------:R-:W-:Y:S01]  /*4cc0*/  LEA.HI.X.SX32 R33, R249, R47.reuse, 0x2, P4 ;  /* 0x0000002ff9217211 */ /* 0x080fe200020f16ff */
[----:B------:R-:W-:Y:S01]  /*4cd0*/  LDGSTS.E [R24+0x18008], desc[UR22][R64.64], P6 ;  /* 0x1800800040187fae */ /* 0x000fe2000b1a1016 */
[-C--:B------:R-:W-:Y:S01]  /*4ce0*/  LEA.HI.X.SX32 R31, R247, R47.reuse, 0x2, P0 ;  /* 0x0000002ff71f7211 */ /* 0x080fe200000f16ff */
[----:B------:R-:W-:Y:S01]  /*4cf0*/  IMAD R244, R244, UR15, RZ ;  /* 0x0000000ff4f47c24 */ /* 0x000fe2000f8e02ff */
[----:B------:R-:W-:Y:S01]  /*4d00*/  LEA R28, P0, R245, R46, 0x2 ;  /* 0x0000002ef51c7211 */ /* 0x000fe200078010ff */
[----:B------:R-:W-:Y:S01]  /*4d10*/  LDGSTS.E [R25+0x18000], desc[UR22][R60.64], P3 ;  /* 0x180000003c197fae */ /* 0x000fe200099a1016 */
[----:B------:R-:W-:Y:S01]  /*4d20*/  IMAD.WIDE R202, R203, 0x4, R32 ;  /* 0x00000004cbca7825 */ /* 0x000fe200078e0220 */
[----:B------:R-:W-:Y:S01]  /*4d30*/  UIADD3 UR4, UPT, UPT, UR13, -0x20, URZ ;  /* 0xffffffe00d047890 */ /* 0x000fe2000fffe0ff */
[----:B------:R-:W-:Y:S01]  /*4d40*/  LEA.HI.X.SX32 R29, R245, R47, 0x2, P0 ;  /* 0x0000002ff51d7211 */ /* 0x000fe200000f16ff */
[----:B------:R-:W-:Y:S01]  /*4d50*/  LDGSTS.E [R25+0x18008], desc[UR22][R56.64], P5 ;  /* 0x1800800038197fae */ /* 0x000fe2000a9a1016 */
[----:B------:R-:W-:-:S03]  /*4d60*/  IMAD.WIDE R200, R201, 0x4, R30 ;  /* 0x00000004c9c87825 */ /* 0x000fc600078e021e */
[----:B------:R-:W0:Y:S01]  /*4d70*/  LDGDEPBAR ;  /* 0x00000000000079af */ /* 0x000e220000000000 */
[----:B------:R-:W-:-:S03]  /*4d80*/  IMAD.WIDE R198, R199, 0x4, R28 ;  /* 0x00000004c7c67825 */ /* 0x000fc600078e021c */
[----:B------:R1:W-:Y:S01]  /*4d90*/  LDGSTS.E [R23], desc[UR22][R26.64], P1 ;  /* 0x000000001a177fae */ /* 0x0003e200089a1016 */
[----:B------:R-:W-:Y:S02]  /*4da0*/  IMAD.U32 R159, RZ, RZ, UR9 ;  /* 0x00000009ff9f7e24 */ /* 0x000fe4000f8e00ff */
[----:B------:R-:W-:Y:S01]  /*4db0*/  IMAD R242, R242, UR15, RZ ;  /* 0x0000000ff2f27c24 */ /* 0x000fe2000f8e02ff */
[----:B------:R2:W-:Y:S01]  /*4dc0*/  LDGSTS.E [R23+0x400], desc[UR22][R32.64], P1 ;  /* 0x0040000020177fae */ /* 0x0005e200089a1016 */
[----:B------:R-:W-:Y:S02]  /*4dd0*/  IMAD.U32 R157, RZ, RZ, UR9 ;  /* 0x00000009ff9d7e24 */ /* 0x000fe4000f8e00ff */
[----:B------:R-:W-:Y:S01]  /*4de0*/  IMAD R240, R240, UR15, RZ ;  /* 0x0000000ff0f07c24 */ /* 0x000fe2000f8e02ff */
[----:B------:R3:W-:Y:S01]  /*4df0*/  LDGSTS.E [R23+0x800], desc[UR22][R30.64], P1 ;  /* 0x008000001e177fae */ /* 0x0007e200089a1016 */
[----:B------:R-:W-:Y:S02]  /*4e00*/  IMAD.U32 R155, RZ, RZ, UR9 ;  /* 0x00000009ff9b7e24 */ /* 0x000fe4000f8e00ff */
[----:B------:R-:W-:Y:S01]  /*4e10*/  IMAD R238, R238, UR15, RZ ;  /* 0x0000000feeee7c24 */ /* 0x000fe2000f8e02ff */
[----:B-1----:R-:W-:Y:S01]  /*4e20*/  LEA R26, P3, R243, R46, 0x2 ;  /* 0x0000002ef31a7211 */ /* 0x002fe200078610ff */
[----:B------:R1:W-:Y:S01]  /*4e30*/  LDGSTS.E [R23+0xc00], desc[UR22][R28.64], P1 ;  /* 0x00c000001c177fae */ /* 0x0003e200089a1016 */
[----:B------:R-:W-:-:S02]  /*4e40*/  IMAD.U32 R153, RZ, RZ, UR9 ;  /* 0x00000009ff997e24 */ /* 0x000fc4000f8e00ff */
[-C--:B------:R-:W-:Y:S01]  /*4e50*/  LEA.HI.X.SX32 R27, R243, R47.reuse, 0x2, P3 ;  /* 0x0000002ff31b7211 */ /* 0x080fe200018f16ff */
[----:B------:R-:W-:Y:S01]  /*4e60*/  IMAD R236, R236, UR15, RZ ;  /* 0x0000000fecec7c24 */ /* 0x000fe2000f8e02ff */
[-C--:B--2---:R-:W-:Y:S01]  /*4e70*/  LEA R32, P0, R241, R46.reuse, 0x2 ;  /* 0x0000002ef1207211 */ /* 0x084fe200078010ff */
[----:B------:R-:W-:Y:S01]  /*4e80*/  IMAD.U32 R151, RZ, RZ, UR9 ;  /* 0x00000009ff977e24 */ /* 0x000fe2000f8e00ff */
[-C--:B---3--:R-:W-:Y:S01]  /*4e90*/  LEA R30, P3, R239, R46.reuse, 0x2 ;  /* 0x0000002eef1e7211 */ /* 0x088fe200078610ff */
[----:B------:R-:W-:Y:S01]  /*4ea0*/  IMAD.WIDE R196, R197, 0x4, R26 ;  /* 0x00000004c5c47825 */ /* 0x000fe200078e021a */
[-C--:B------:R-:W-:Y:S01]  /*4eb0*/  LEA.HI.X.SX32 R33, R241, R47.reuse, 0x2, P0 ;  /* 0x0000002ff1217211 */ /* 0x080fe200000f16ff */
[----:B------:R2:W-:Y:S01]  /*4ec0*/  LDGSTS.E [R23+0x1000], desc[UR22][R26.64], P1 ;  /* 0x010000001a177fae */ /* 0x0005e200089a1016 */
[-C--:B------:R-:W-:Y:S01]  /*4ed0*/  LEA.HI.X.SX32 R31, R239, R47.reuse, 0x2, P3 ;  /* 0x0000002fef1f7211 */ /* 0x080fe200018f16ff */
[----:B------:R-:W-:Y:S01]  /*4ee0*/  IMAD R234, R234, UR15, RZ ;  /* 0x0000000feaea7c24 */ /* 0x000fe2000f8e02ff */
[-C--:B-1----:R-:W-:Y:S01]  /*4ef0*/  LEA R28, P0, R237, R46.reuse, 0x2 ;  /* 0x0000002eed1c7211 */ /* 0x082fe200078010ff */
[----:B------:R-:W-:Y:S01]  /*4f00*/  IMAD.WIDE R194, R195, 0x4, R32 ;  /* 0x00000004c3c27825 */ /* 0x000fe200078e0220 */
[----:B------:R1:W-:Y:S02]  /*4f10*/  LDGSTS.E [R23+0x1400], desc[UR22][R32.64], P1 ;  /* 0x0140000020177fae */ /* 0x0003e400089a1016 */
[----:B------:R-:W-:Y:S01]  /*4f20*/  LEA.HI.X.SX32 R29, R237, R47, 0x2, P0 ;  /* 0x0000002fed1d7211 */ /* 0x000fe200000f16ff */
[----:B------:R-:W-:Y:S01]  /*4f30*/  IMAD.WIDE R192, R193, 0x4, R30 ;  /* 0x00000004c1c07825 */ /* 0x000fe200078e021e */
[----:B------:R3:W-:Y:S01]  /*4f40*/  LDGSTS.E [R23+0x1800], desc[UR22][R30.64], P1 ;  /* 0x018000001e177fae */ /* 0x0007e200089a1016 */
[----:B--2---:R-:W-:-:S02]  /*4f50*/  LEA R26, P3, R235, R46, 0x2 ;  /* 0x0000002eeb1a7211 */ /* 0x004fc400078610ff */
[----:B------:R-:W-:Y:S01]  /*4f60*/  IMAD.WIDE R190, R191, 0x4, R28 ;  /* 0x00000004bfbe7825 */ /* 0x000fe200078e021c */
[----:B------:R2:W-:Y:S01]  /*4f70*/  LDGSTS.E [R23+0x1c00], desc[UR22][R28.64], P1 ;  /* 0x01c000001c177fae */ /* 0x0005e200089a1016 */
[-C--:B------:R-:W-:Y:S02]  /*4f80*/  LEA.HI.X.SX32 R27, R235, R47.reuse, 0x2, P3 ;  /* 0x0000002feb1b7211 */ /* 0x080fe400018f16ff */
[----:B------:R-:W-:Y:S01]  /*4f90*/  IMAD.U32 R149, RZ, RZ, UR9 ;  /* 0x00000009ff957e24 */ /* 0x000fe2000f8e00ff */
[-C--:B-1----:R-:W-:Y:S01]  /*4fa0*/  LEA R32, P0, R233, R46.reuse, 0x2 ;  /* 0x0000002ee9207211 */ /* 0x082fe200078010ff */
[----:B------:R-:W-:Y:S01]  /*4fb0*/  IMAD R232, R232, UR15, RZ ;  /* 0x0000000fe8e87c24 */ /* 0x000fe2000f8e02ff */
[-C--:B---3--:R-:W-:Y:S01]  /*4fc0*/  LEA R30, P3, R231, R46.reuse, 0x2 ;  /* 0x0000002ee71e7211 */ /* 0x088fe200078610ff */
[----:B------:R-:W-:Y:S01]  /*4fd0*/  IMAD.WIDE R188, R189, 0x4, R26 ;  /* 0x00000004bdbc7825 */ /* 0x000fe200078e021a */
[-C--:B------:R-:W-:Y:S01]  /*4fe0*/  LEA.HI.X.SX32 R33, R233, R47.reuse, 0x2, P0 ;  /* 0x0000002fe9217211 */ /* 0x080fe200000f16ff */
[----:B------:R1:W-:Y:S01]  /*4ff0*/  LDGSTS.E [R23+0x2000], desc[UR22][R26.64], P1 ;  /* 0x020000001a177fae */ /* 0x0003e200089a1016 */
[----:B------:R-:W-:Y:S01]  /*5000*/  LEA.HI.X.SX32 R31, R231, R47, 0x2, P3 ;  /* 0x0000002fe71f7211 */ /* 0x000fe200018f16ff */
[----:B------:R-:W-:Y:S01]  /*5010*/  IMAD.U32 R147, RZ, RZ, UR9 ;  /* 0x00000009ff937e24 */ /* 0x000fe2000f8e00ff */
[----:B--2---:R-:W-:Y:S01]  /*5020*/  LEA R28, P0, R229, R46, 0x2 ;  /* 0x0000002ee51c7211 */ /* 0x004fe200078010ff */
[----:B------:R2:W-:Y:S01]  /*5030*/  LDGSTS.E [R23+0x2400], desc[UR22][R32.64], P1 ;  /* 0x0240000020177fae */ /* 0x0005e200089a1016 */
[----:B------:R-:W-:-:S02]  /*5040*/  IMAD.WIDE R186, R187, 0x4, R32 ;  /* 0x00000004bbba7825 */ /* 0x000fc400078e0220 */
[----:B------:R-:W-:Y:S01]  /*5050*/  LEA.HI.X.SX32 R29, R229, R47, 0x2, P0 ;  /* 0x0000002fe51d7211 */ /* 0x000fe200000f16ff */
[----:B------:R-:W-:Y:S01]  /*5060*/  LDGSTS.E [R23+0x2800], desc[UR22][R30.64], P1 ;  /* 0x028000001e177fae */ /* 0x000fe200089a1016 */
[----:B------:R-:W-:Y:S01]  /*5070*/  IMAD.WIDE R184, R185, 0x4, R30 ;  /* 0x00000004b9b87825 */ /* 0x000fe200078e021e */
[----:B-1----:R-:W-:-:S03]  /*5080*/  LEA R26, P3, R227, R46, 0x2 ;  /* 0x0000002ee31a7211 */ /* 0x002fc600078610ff */
[----:B------:R-:W-:Y:S01]  /*5090*/  IMAD.WIDE R182, R183, 0x4, R28 ;  /* 0x00000004b7b67825 */ /* 0x000fe200078e021c */
[----:B------:R1:W-:Y:S01]  /*50a0*/  LDGSTS.E [R23+0x2c00], desc[UR22][R28.64], P1 ;  /* 0x02c000001c177fae */ /* 0x0003e200089a1016 */
[-C--:B------:R-:W-:Y:S02]  /*50b0*/  LEA.HI.X.SX32 R27, R227, R47.reuse, 0x2, P3 ;  /* 0x0000002fe31b7211 */ /* 0x080fe400018f16ff */
[----:B--2---:R-:W-:Y:S01]  /*50c0*/  IMAD R33, R40, UR15, RZ ;  /* 0x0000000f28217c24 */ /* 0x004fe2000f8e02ff */
[C---:B------:R-:W-:Y:S01]  /*50d0*/  LEA R40, P6, R250.reuse, R46, 0x2 ;  /* 0x0000002efa287211 */ /* 0x040fe200078c10ff */
[----:B------:R-:W-:Y:S02]  /*50e0*/  IMAD R32, R41, UR15, RZ ;  /* 0x0000000f29207c24 */ /* 0x000fe4000f8e02ff */
[----:B------:R-:W-:Y:S01]  /*50f0*/  IMAD.WIDE R180, R181, 0x4, R26 ;  /* 0x00000004b5b47825 */ /* 0x000fe200078e021a */
[----:B------:R2:W-:Y:S01]  /*5100*/  LDGSTS.E [R23+0x3000], desc[UR22][R26.64], P1 ;  /* 0x030000001a177fae */ /* 0x0005e200089a1016 */
[----:B------:R-:W-:-:S02]  /*5110*/  LEA.HI.X.SX32 R41, R250, R47, 0x2, P6 ;  /* 0x0000002ffa297211 */ /* 0x000fc400030f16ff */
[----:B------:R-:W-:Y:S01]  /*5120*/  IMAD R230, R230, UR15, RZ ;  /* 0x0000000fe6e67c24 */ /* 0x000fe2000f8e02ff */
[----:B-1----:R-:W-:Y:S01]  /*5130*/  LEA R28, P0, R225, R46, 0x2 ;  /* 0x0000002ee11c7211 */ /* 0x002fe200078010ff */
[----:B------:R-:W-:Y:S02]  /*5140*/  IMAD.U32 R145, RZ, RZ, UR9 ;  /* 0x00000009ff917e24 */ /* 0x000fe4000f8e00ff */
[----:B------:R-:W-:Y:S01]  /*5150*/  IMAD.WIDE R162, R163, 0x4, R40 ;  /* 0x00000004a3a27825 */ /* 0x000fe200078e0228 */
[----:B------:R-:W-:-:S03]  /*5160*/  LEA.HI.X.SX32 R29, R225, R47, 0x2, P0 ;  /* 0x0000002fe11d7211 */ /* 0x000fc600000f16ff */
[----:B------:R-:W-:Y:S01]  /*5170*/  IMAD R228, R228, UR15, RZ ;  /* 0x0000000fe4e47c24 */ /* 0x000fe2000f8e02ff */
[-C--:B--2---:R-:W-:Y:S01]  /*5180*/  LEA R26, P3, R223, R46.reuse, 0x2 ;  /* 0x0000002edf1a7211 */ /* 0x084fe200078610ff */
[----:B------:R-:W-:Y:S01]  /*5190*/  IMAD.WIDE R178, R179, 0x4, R28 ;  /* 0x00000004b3b27825 */ /* 0x000fe200078e021c */
[----:B------:R1:W-:Y:S02]  /*51a0*/  LDGSTS.E [R23+0x3400], desc[UR22][R28.64], P1 ;  /* 0x034000001c177fae */ /* 0x0003e400089a1016 */
[----:B------:R-:W-:Y:S01]  /*51b0*/  LEA.HI.X.SX32 R27, R223, R47, 0x2, P3 ;  /* 0x0000002fdf1b7211 */ /* 0x000fe200018f16ff */
[----:B------:R-:W-:Y:S02]  /*51c0*/  IMAD.U32 R143, RZ, RZ, UR9 ;  /* 0x00000009ff8f7e24 */ /* 0x000fe4000f8e00ff */
[----:B------:R-:W-:Y:S02]  /*51d0*/  IMAD R226, R226, UR15, RZ ;  /* 0x0000000fe2e27c24 */ /* 0x000fe4000f8e02ff */
[----:B------:R-:W-:Y:S01]  /*51e0*/  IMAD.WIDE R176, R177, 0x4, R26 ;  /* 0x00000004b1b07825 */ /* 0x000fe200078e021a */
[----:B------:R2:W-:Y:S03]  /*51f0*/  LDGSTS.E [R23+0x3800], desc[UR22][R26.64], P1 ;  /* 0x038000001a177fae */ /* 0x0005e600089a1016 */
[----:B------:R-:W-:Y:S01]  /*5200*/  IMAD.U32 R141, RZ, RZ, UR9 ;  /* 0x00000009ff8d7e24 */ /* 0x000fe2000f8e00ff */
[----:B-1----:R-:W-:Y:S01]  /*5210*/  LEA R28, P0, R221, R46, 0x2 ;  /* 0x0000002edd1c7211 */ /* 0x002fe200078010ff */
[----:B------:R-:W-:-:S02]  /*5220*/  IMAD R224, R224, UR15, RZ ;  /* 0x0000000fe0e07c24 */ /* 0x000fc4000f8e02ff */
[----:B------:R-:W-:Y:S01]  /*5230*/  IMAD.U32 R139, RZ, RZ, UR9 ;  /* 0x00000009ff8b7e24 */ /* 0x000fe2000f8e00ff */
[-C--:B------:R-:W-:Y:S01]  /*5240*/  LEA.HI.X.SX32 R29, R221, R47.reuse, 0x2, P0 ;  /* 0x0000002fdd1d7211 */ /* 0x080fe200000f16ff */
[----:B------:R-:W-:Y:S01]  /*5250*/  IMAD R222, R222, UR15, RZ ;  /* 0x0000000fdede7c24 */ /* 0x000fe2000f8e02ff */
[-C--:B------:R-:W-:Y:S01]  /*5260*/  LEA R30, P0, R217, R46.reuse, 0x2 ;  /* 0x0000002ed91e7211 */ /* 0x080fe200078010ff */
[----:B------:R-:W-:Y:S01]  /*5270*/  IMAD.U32 R137, RZ, RZ, UR9 ;  /* 0x00000009ff897e24 */ /* 0x000fe2000f8e00ff */
[----:B--2---:R-:W-:Y:S01]  /*5280*/  LEA R26, P3, R219, R46, 0x2 ;  /* 0x0000002edb1a7211 */ /* 0x004fe200078610ff */
[----:B------:R-:W-:Y:S01]  /*5290*/  IMAD.WIDE R174, R175, 0x4, R28 ;  /* 0x00000004afae7825 */ /* 0x000fe200078e021c */
[----:B------:R1:W-:Y:S01]  /*52a0*/  LDGSTS.E [R23+0x3c00], desc[UR22][R28.64], P1 ;  /* 0x03c000001c177fae */ /* 0x0003e200089a1016 */
[-C--:B------:R-:W-:Y:S02]  /*52b0*/  LEA.HI.X.SX32 R31, R217, R47.reuse, 0x2, P0 ;  /* 0x0000002fd91f7211 */ /* 0x080fe400000f16ff */
[----:B------:R-:W-:Y:S01]  /*52c0*/  LEA.HI.X.SX32 R27, R219, R47, 0x2, P3 ;  /* 0x0000002fdb1b7211 */ /* 0x000fe200018f16ff */
[----:B------:R-:W-:-:S02]  /*52d0*/  IMAD R220, R220, UR15, RZ ;  /* 0x0000000fdcdc7c24 */ /* 0x000fc4000f8e02ff */
[----:B------:R-:W-:Y:S02]  /*52e0*/  IMAD.WIDE R168, R169, 0x4, R30 ;  /* 0x00000004a9a87825 */ /* 0x000fe400078e021e */
[----:B------:R2:W-:Y:S02]  /*52f0*/  LDGSTS.E [R23+0x4000], desc[UR22][R26.64], P1 ;  /* 0x040000001a177fae */ /* 0x0005e400089a1016 */
[----:B------:R-:W-:Y:S01]  /*5300*/  IMAD.WIDE R170, R171, 0x4, R26 ;  /* 0x00000004abaa7825 */ /* 0x000fe200078e021a */
[C---:B-1----:R-:W-:Y:S01]  /*5310*/  LEA R28, P3, R211.reuse, R46, 0x2 ;  /* 0x0000002ed31c7211 */ /* 0x042fe200078610ff */
[----:B------:R1:W-:Y:S02]  /*5320*/  LDGSTS.E [R23+0x4400], desc[UR22][R30.64], P1 ;  /* 0x044000001e177fae */ /* 0x0003e400089a1016 */
[----:B------:R-:W-:Y:S01]  /*5330*/  IMAD.U32 R134, RZ, RZ, UR9 ;  /* 0x00000009ff867e24 */ /* 0x000fe2000f8e00ff */
[----:B------:R-:W-:Y:S01]  /*5340*/  LEA.HI.X.SX32 R29, R211, R47, 0x2, P3 ;  /* 0x0000002fd31d7211 */ /* 0x000fe200018f16ff */
[----:B------:R-:W-:-:S02]  /*5350*/  IMAD R218, R218, UR15, RZ ;  /* 0x0000000fdada7c24 */ /* 0x000fc4000f8e02ff */
[----:B------:R-:W-:Y:S01]  /*5360*/  IMAD.U32 R132, RZ, RZ, UR9 ;  /* 0x00000009ff847e24 */ /* 0x000fe2000f8e00ff */
[-C--:B--2---:R-:W-:Y:S01]  /*5370*/  LEA R26, P0, R209, R46.reuse, 0x2 ;  /* 0x0000002ed11a7211 */ /* 0x084fe200078010ff */
[----:B------:R2:W-:Y:S01]  /*5380*/  LDGSTS.E [R23+0x4800], desc[UR22][R28.64], P1 ;  /* 0x048000001c177fae */ /* 0x0005e200089a1016 */
[----:B------:R-:W-:Y:S02]  /*5390*/  IMAD.WIDE R166, R167, 0x4, R28 ;  /* 0x00000004a7a67825 */ /* 0x000fe400078e021c */
[----:B------:R-:W-:Y:S02]  /*53a0*/  LEA.HI.X.SX32 R27, R209, R47, 0x2, P0 ;  /* 0x0000002fd11b7211 */ /* 0x000fe400000f16ff */
[----:B-1----:R-:W-:Y:S02]  /*53b0*/  IMAD R30, R43, UR15, RZ ;  /* 0x0000000f2b1e7c24 */ /* 0x002fe4000f8e02ff */
[----:B------:R-:W-:Y:S01]  /*53c0*/  IMAD R31, R42, UR15, RZ ;  /* 0x0000000f2a1f7c24 */ /* 0x000fe2000f8e02ff */
[----:B------:R1:W-:Y:S01]  /*53d0*/  LDGSTS.E [R23+0x4c00], desc[UR22][R26.64], P1 ;  /* 0x04c000001a177fae */ /* 0x0003e200089a1016 */
[----:B------:R-:W-:Y:S01]  /*53e0*/  IMAD.WIDE R164, R165, 0x4, R26 ;  /* 0x00000004a5a47825 */ /* 0x000fe200078e021a */
[----:B------:R-:W-:-:S02]  /*53f0*/  LEA R110, P6, R30, R46, 0x2 ;  /* 0x0000002e1e6e7211 */ /* 0x000fc400078c10ff */
[-C--:B------:R-:W-:Y:S01]  /*5400*/  LEA R42, P0, R248, R46.reuse, 0x2 ;  /* 0x0000002ef82a7211 */ /* 0x080fe200078010ff */
[----:B--2---:R-:W-:Y:S01]  /*5410*/  IMAD R28, R49, UR15, RZ ;  /* 0x0000000f311c7c24 */ /* 0x004fe2000f8e02ff */
[-C--:B------:R-:W-:Y:S01]  /*5420*/  LEA.HI.X.SX32 R111, R30, R47.reuse, 0x2, P6 ;  /* 0x0000002f1e6f7211 */ /* 0x080fe200030f16ff */
[----:B------:R-:W-:Y:S01]  /*5430*/  IMAD R29, R48, UR15, RZ ;  /* 0x0000000f301d7c24 */ /* 0x000fe2000f8e02ff */
[-C--:B------:R-:W-:Y:S01]  /*5440*/  LEA R94, P6, R34, R46.reuse, 0x2 ;  /* 0x0000002e225e7211 */ /* 0x080fe200078c10ff */
[----:B------:R-:W-:Y:S01]  /*5450*/  IMAD R212, R212, UR15, RZ ;  /* 0x0000000fd4d47c24 */ /* 0x000fe2000f8e02ff */
[-C--:B------:R-:W-:Y:S01]  /*5460*/  LEA R118, P3, R28, R46.reuse, 0x2 ;  /* 0x0000002e1c767211 */ /* 0x080fe200078610ff */
[----:B------:R-:W-:Y:S01]  /*5470*/  IMAD.U32 R130, RZ, RZ, UR9 ;  /* 0x00000009ff827e24 */ /* 0x000fe2000f8e00ff */
[-C--:B------:R-:W-:Y:S01]  /*5480*/  LEA R114, P4, R29, R46.reuse, 0x2 ;  /* 0x0000002e1d727211 */ /* 0x080fe200078810ff */
[----:B-1----:R-:W-:Y:S01]  /*5490*/  IMAD R27, R52, UR15, RZ ;  /* 0x0000000f341b7c24 */ /* 0x002fe2000f8e02ff */
[-C--:B------:R-:W-:Y:S01]  /*54a0*/  LEA.HI.X.SX32 R119, R28, R47.reuse, 0x2, P3 ;  /* 0x0000002f1c777211 */ /* 0x080fe200018f16ff */
[----:B------:R-:W-:Y:S01]  /*54b0*/  VIADD R26, R173, UR10 ;  /* 0x0000000aad1a7c36 */ /* 0x000fe20008000000 */
[-C--:B------:R-:W-:Y:S01]  /*54c0*/  LEA R102, P3, R32, R46.reuse, 0x2 ;  /* 0x0000002e20667211 */ /* 0x080fe200078610ff */
[----:B------:R-:W-:Y:S01]  /*54d0*/  IMAD R210, R210, UR15, RZ ;  /* 0x0000000fd2d27c24 */ /* 0x000fe2000f8e02ff */
[-C--:B------:R-:W-:Y:S01]  /*54e0*/  LEA R122, P5, R27, R46.reuse, 0x2 ;  /* 0x0000002e1b7a7211 */ /* 0x080fe200078a10ff */
[----:B------:R-:W-:Y:S01]  /*54f0*/  IMAD R208, R208, UR15, RZ ;  /* 0x0000000fd0d07c24 */ /* 0x000fe2000f8e02ff */
[-C--:B------:R-:W-:Y:S01]  /*5500*/  LEA.HI.X.SX32 R115, R29, R47.reuse, 0x2, P4 ;  /* 0x0000002f1d737211 */ /* 0x080fe200020f16ff */
[----:B------:R-:W-:Y:S01]  /*5510*/  IMAD.U32 R126, RZ, RZ, UR9 ;  /* 0x00000009ff7e7e24 */ /* 0x000fe2000f8e00ff */
[-C--:B------:R-:W-:Y:S01]  /*5520*/  LEA.HI.X.SX32 R123, R27, R47.reuse, 0x2, P5 ;  /* 0x0000002f1b7b7211 */ /* 0x080fe200028f16ff */
[----:B------:R-:W-:Y:S01]  /*5530*/  IMAD R39, R39, UR15, RZ ;  /* 0x0000000f27277c24 */ /* 0x000fe2000f8e02ff */
[-C--:B------:R-:W-:Y:S01]  /*5540*/  LEA R106, P5, R31, R46.reuse, 0x2 ;  /* 0x0000002e1f6a7211 */ /* 0x080fe200078a10ff */
[----:B------:R-:W-:Y:S01]  /*5550*/  IMAD.U32 R128, RZ, RZ, UR9 ;  /* 0x00000009ff807e24 */ /* 0x000fe2000f8e00ff */
[-C--:B------:R-:W-:Y:S01]  /*5560*/  LEA R98, P4, R33, R46.reuse, 0x2 ;  /* 0x0000002e21627211 */ /* 0x080fe200078810ff */
[----:B------:R-:W-:Y:S01]  /*5570*/  LDGSTS.E [R23+0x5000], desc[UR22][R122.64], P1 ;  /* 0x050000007a177fae */ /* 0x000fe200089a1016 */
[-C--:B------:R-:W-:Y:S01]  /*5580*/  LEA.HI.X.SX32 R107, R31, R47.reuse, 0x2, P5 ;  /* 0x0000002f1f6b7211 */ /* 0x080fe200028f16ff */
[----:B------:R-:W-:Y:S01]  /*5590*/  IMAD R172, R172, UR15, RZ ;  /* 0x0000000facac7c24 */ /* 0x000fe2000f8e02ff */
        /* <DEDUP_REMOVED lines=12> */
[----:B------:R-:W-:Y:S01]  /*5660*/  LEA R48, P6, R38, R46, 0x2 ;  /* 0x0000002e26307211 */ /* 0x000fe200078c10ff */
[----:B------:R-:W-:Y:S01]  /*5670*/  LDGSTS.E [R23+0x6000], desc[UR22][R106.64], P1 ;  /* 0x060000006a177fae */ /* 0x000fe200089a1016 */
[-C--:B------:R-:W-:Y:S01]  /*5680*/  LEA.HI.X.SX32 R91, R35, R47.reuse, 0x2, P5 ;  /* 0x0000002f235b7211 */ /* 0x080fe200028f16ff */
[----:B------:R-:W-:Y:S01]  /*5690*/  IMAD.U32 R216, RZ, RZ, UR9 ;  /* 0x00000009ffd87e24 */ /* 0x000fe2000f8e00ff */
[-C--:B------:R-:W-:Y:S01]  /*56a0*/  LEA.HI.X.SX32 R59, R36, R47.reuse, 0x2, P3 ;  /* 0x0000002f243b7211 */ /* 0x080fe200018f16ff */
[----:B------:R-:W-:Y:S01]  /*56b0*/  LDGSTS.E [R23+0x6400], desc[UR22][R102.64], P1 ;  /* 0x0640000066177fae */ /* 0x000fe200089a1016 */
[----:B------:R-:W-:-:S02]  /*56c0*/  LEA.HI.X.SX32 R53, R37, R47, 0x2, P4 ;  /* 0x0000002f25357211 */ /* 0x000fc400020f16ff */
[-C--:B------:R-:W-:Y:S01]  /*56d0*/  LEA.HI.X.SX32 R49, R38, R47.reuse, 0x2, P6 ;  /* 0x0000002f26317211 */ /* 0x080fe200030f16ff */
[----:B------:R-:W-:Y:S01]  /*56e0*/  LDGSTS.E [R23+0x6800], desc[UR22][R98.64], P1 ;  /* 0x0680000062177fae */ /* 0x000fe200089a1016 */
[----:B------:R-:W-:Y:S02]  /*56f0*/  LEA.HI.X.SX32 R43, R248, R47, 0x2, P0 ;  /* 0x0000002ff82b7211 */ /* 0x000fe400000f16ff */
[----:B------:R-:W-:Y:S01]  /*5700*/  PLOP3.LUT P4, PT, PT, PT, UP1, 0x80, 0x8 ;  /* 0x000000000008781c */ /* 0x000fe20003f8f018 */
[----:B------:R-:W-:Y:S01]  /*5710*/  LDGSTS.E [R23+0x6c00], desc[UR22][R94.64], P1 ;  /* 0x06c000005e177fae */ /* 0x000fe200089a1016 */
[----:B------:R-:W-:-:S03]  /*5720*/  IMAD.WIDE R160, R161, 0x4, R42 ;  /* 0x00000004a1a07825 */ /* 0x000fc600078e022a */
[----:B------:R-:W-:Y:S04]  /*5730*/  LDGSTS.E [R23+0x7000], desc[UR22][R90.64], P1 ;  /* 0x070000005a177fae */ /* 0x000fe800089a1016 */
[----:B------:R-:W-:Y:S04]  /*5740*/  LDGSTS.E [R23+0x7400], desc[UR22][R58.64], P1 ;  /* 0x074000003a177fae */ /* 0x000fe800089a1016 */
[----:B------:R-:W-:Y:S04]  /*5750*/  LDGSTS.E [R23+0x7800], desc[UR22][R52.64], P1 ;  /* 0x0780000034177fae */ /* 0x000fe800089a1016 */
[----:B------:R1:W-:Y:S04]  /*5760*/  LDGSTS.E [R23+0x7c00], desc[UR22][R48.64], P1 ;  /* 0x07c0000030177fae */ /* 0x0003e800089a1016 */
[----:B------:R2:W-:Y:S04]  /*5770*/  LDGSTS.E [R26+0x200], desc[UR22][R40.64], P1 ;  /* 0x00200000281a7fae */ /* 0x0005e800089a1016 */
[----:B------:R3:W-:Y:S01]  /*5780*/  LDGSTS.E [R26+0x600], desc[UR22][R42.64], P1 ;  /* 0x006000002a1a7fae */ /* 0x0007e200089a1016 */
[----:B-1----:R-:W-:Y:S01]  /*5790*/  IMAD.WIDE R48, R216, 0x4, R48 ;  /* 0x00000004d8307825 */ /* 0x002fe200078e0230 */
[----:B--2---:R-:W-:-:S04]  /*57a0*/  LEA R40, P3, R246, R46, 0x2 ;  /* 0x0000002ef6287211 */ /* 0x004fc800078610ff */
[-C--:B------:R-:W-:Y:S02]  /*57b0*/  LEA.HI.X.SX32 R41, R246, R47.reuse, 0x2, P3 ;  /* 0x0000002ff6297211 */ /* 0x080fe400018f16ff */
[C---:B---3--:R-:W-:Y:S01]  /*57c0*/  LEA R42, P0, R244.reuse, R46, 0x2 ;  /* 0x0000002ef42a7211 */ /* 0x048fe200078010ff */
[----:B------:R-:W-:Y:S02]  /*57d0*/  IMAD.WIDE R158, R159, 0x4, R40 ;  /* 0x000000049f9e7825 */ /* 0x000fe400078e0228 */
[----:B------:R1:W-:Y:S01]  /*57e0*/  LDGSTS.E [R26+0xa00], desc[UR22][R40.64], P1 ;  /* 0x00a00000281a7fae */ /* 0x0003e200089a1016 */
[----:B------:R-:W-:-:S03]  /*57f0*/  LEA.HI.X.SX32 R43, R244, R47, 0x2, P0 ;  /* 0x0000002ff42b7211 */ /* 0x000fc600000f16ff */
[----:B------:R-:W-:Y:S02]  /*5800*/  IMAD.WIDE R156, R157, 0x4, R42 ;  /* 0x000000049d9c7825 */ /* 0x000fe400078e022a */
[----:B------:R2:W-:Y:S01]  /*5810*/  LDGSTS.E [R26+0xe00], desc[UR22][R42.64], P1 ;  /* 0x00e000002a1a7fae */ /* 0x0005e200089a1016 */
[----:B-1----:R-:W-:-:S04]  /*5820*/  LEA R40, P3, R242, R46, 0x2 ;  /* 0x0000002ef2287211 */ /* 0x002fc800078610ff */
[-C--:B------:R-:W-:Y:S02]  /*5830*/  LEA.HI.X.SX32 R41, R242, R47.reuse, 0x2, P3 ;  /* 0x0000002ff2297211 */ /* 0x080fe400018f16ff */
[C---:B--2---:R-:W-:Y:S01]  /*5840*/  LEA R42, P0, R240.reuse, R46, 0x2 ;  /* 0x0000002ef02a7211 */ /* 0x044fe200078010ff */
        /* <DEDUP_REMOVED lines=39> */
[----:B--2---:R-:W-:Y:S01]  /*5ac0*/  LEA R42, P0, R220, R46, 0x2 ;  /* 0x0000002edc2a7211 */ /* 0x004fe200078010ff */
[----:B------:R-:W-:Y:S02]  /*5ad0*/  IMAD.WIDE R134, R134, 0x4, R40 ;  /* 0x0000000486867825 */ /* 0x000fe400078e0228 */
[----:B------:R1:W-:Y:S01]  /*5ae0*/  LDGSTS.E [R26+0x3a00], desc[UR22][R40.64], P1 ;  /* 0x03a00000281a7fae */ /* 0x0003e200089a1016 */
[----:B------:R-:W-:-:S03]  /*5af0*/  LEA.HI.X.SX32 R43, R220, R47, 0x2, P0 ;  /* 0x0000002fdc2b7211 */ /* 0x000fc600000f16ff */
[----:B------:R-:W-:Y:S02]  /*5b00*/  IMAD.WIDE R132, R132, 0x4, R42 ;  /* 0x0000000484847825 */ /* 0x000fe400078e022a */
[----:B------:R2:W-:Y:S01]  /*5b10*/  LDGSTS.E [R26+0x3e00], desc[UR22][R42.64], P1 ;  /* 0x03e000002a1a7fae */ /* 0x0005e200089a1016 */
[----:B-1----:R-:W-:-:S04]  /*5b20*/  LEA R40, P3, R218, R46, 0x2 ;  /* 0x0000002eda287211 */ /* 0x002fc800078610ff */
[-C--:B------:R-:W-:Y:S02]  /*5b30*/  LEA.HI.X.SX32 R41, R218, R47.reuse, 0x2, P3 ;  /* 0x0000002fda297211 */ /* 0x080fe400018f16ff */
[-C--:B--2---:R-:W-:Y:S01]  /*5b40*/  LEA R42, P0, R212, R46.reuse, 0x2 ;  /* 0x0000002ed42a7211 */ /* 0x084fe200078010ff */
[----:B------:R-:W-:Y:S02]  /*5b50*/  IMAD.WIDE R130, R130, 0x4, R40 ;  /* 0x0000000482827825 */ /* 0x000fe400078e0228 */
[----:B------:R1:W-:Y:S01]  /*5b60*/  LDGSTS.E [R26+0x4200], desc[UR22][R40.64], P1 ;  /* 0x04200000281a7fae */ /* 0x0003e200089a1016 */
[----:B------:R-:W-:Y:S02]  /*5b70*/  LEA.HI.X.SX32 R43, R212, R47, 0x2, P0 ;  /* 0x0000002fd42b7211 */ /* 0x000fe400000f16ff */
[----:B------:R-:W-:-:S03]  /*5b80*/  LEA R124, P0, R208, R46, 0x2 ;  /* 0x0000002ed07c7211 */ /* 0x000fc600078010ff */
[----:B------:R2:W-:Y:S01]  /*5b90*/  LDGSTS.E [R26+0x4600], desc[UR22][R42.64], P1 ;  /* 0x046000002a1a7fae */ /* 0x0005e200089a1016 */
[-C--:B------:R-:W-:Y:S01]  /*5ba0*/  LEA.HI.X.SX32 R125, R208, R47.reuse, 0x2, P0 ;  /* 0x0000002fd07d7211 */ /* 0x080fe200000f16ff */
[----:B------:R-:W-:Y:S01]  /*5bb0*/  IMAD.WIDE R128, R128, 0x4, R42 ;  /* 0x0000000480807825 */ /* 0x000fe200078e022a */
[CC--:B------:R-:W-:Y:S02]  /*5bc0*/  LEA R120, P0, R39.reuse, R46.reuse, 0x2 ;  /* 0x0000002e27787211 */ /* 0x0c0fe400078010ff */
[C---:B-1----:R-:W-:Y:S02]  /*5bd0*/  LEA R40, P3, R210.reuse, R46, 0x2 ;  /* 0x0000002ed2287211 */ /* 0x042fe400078610ff */
[-C--:B------:R-:W-:Y:S02]  /*5be0*/  LEA.HI.X.SX32 R121, R39, R47.reuse, 0x2, P0 ;  /* 0x0000002f27797211 */ /* 0x080fe400000f16ff */
[----:B------:R-:W-:Y:S01]  /*5bf0*/  LEA.HI.X.SX32 R41, R210, R47, 0x2, P3 ;  /* 0x0000002fd2297211 */ /* 0x000fe200018f16ff */
[----:B--2---:R-:W-:Y:S01]  /*5c00*/  IMAD.U32 R42, RZ, RZ, UR9 ;  /* 0x00000009ff2a7e24 */ /* 0x004fe2000f8e00ff */
[----:B------:R-:W-:Y:S01]  /*5c10*/  PLOP3.LUT P3, PT, PT, PT, UP1, 0x80, 0x8 ;  /* 0x000000000008781c */ /* 0x000fe20003f6f018 */
[----:B------:R-:W-:-:S02]  /*5c20*/  IMAD.U32 R43, RZ, RZ, UR9 ;  /* 0x00000009ff2b7e24 */ /* 0x000fc4000f8e00ff */
[----:B------:R1:W-:Y:S01]  /*5c30*/  LDGSTS.E [R26+0x4a00], desc[UR22][R40.64], P1 ;  /* 0x04a00000281a7fae */ /* 0x0003e200089a1016 */
[----:B------:R-:W-:-:S03]  /*5c40*/  IMAD.WIDE R126, R126, 0x4, R40 ;  /* 0x000000047e7e7825 */ /* 0x000fc600078e0228 */
[----:B------:R2:W-:Y:S01]  /*5c50*/  LDGSTS.E [R26+0x4e00], desc[UR22][R124.64], P1 ;  /* 0x04e000007c1a7fae */ /* 0x0005e200089a1016 */
[----:B------:R-:W-:-:S03]  /*5c60*/  IMAD.WIDE R114, R42, 0x4, R114 ;  /* 0x000000042a727825 */ /* 0x000fc600078e0272 */
[----:B------:R3:W-:Y:S01]  /*5c70*/  LDGSTS.E [R26+0x5200], desc[UR22][R120.64], P1 ;  /* 0x05200000781a7fae */ /* 0x0007e200089a1016 */
[----:B------:R-:W-:-:S04]  /*5c80*/  IMAD.WIDE R110, R43, 0x4, R110 ;  /* 0x000000042b6e7825 */ /* 0x000fc800078e026e */
[----:B-1----:R-:W-:Y:S02]  /*5c90*/  IMAD.U32 R40, RZ, RZ, UR9 ;  /* 0x00000009ff287e24 */ /* 0x002fe4000f8e00ff */
[----:B------:R-:W-:Y:S02]  /*5ca0*/  IMAD.U32 R41, RZ, RZ, UR9 ;  /* 0x00000009ff297e24 */ /* 0x000fe4000f8e00ff */
[----:B------:R-:W-:-:S04]  /*5cb0*/  IMAD.WIDE R122, R40, 0x4, R122 ;  /* 0x00000004287a7825 */ /* 0x000fc800078e027a */
[----:B------:R-:W-:Y:S02]  /*5cc0*/  IMAD R40, R44, UR15, RZ ;  /* 0x0000000f2c287c24 */ /* 0x000fe4000f8e02ff */
[----:B--2---:R-:W-:-:S03]  /*5cd0*/  IMAD.WIDE R124, R41, 0x4, R124 ;  /* 0x00000004297c7825 */ /* 0x004fc600078e027c */
[----:B------:R-:W-:Y:S01]  /*5ce0*/  LEA R116, P0, R40, R46, 0x2 ;  /* 0x0000002e28747211 */ /* 0x000fe200078010ff */
[----:B------:R-:W-:-:S03]  /*5cf0*/  IMAD.WIDE R118, R41, 0x4, R118 ;  /* 0x0000000429767825 */ /* 0x000fc600078e0276 */
[-C--:B------:R-:W-:Y:S01]  /*5d00*/  LEA.HI.X.SX32 R117, R40, R47.reuse, 0x2, P0 ;  /* 0x0000002f28757211 */ /* 0x080fe200000f16ff */
[----:B------:R-:W-:Y:S02]  /*5d10*/  IMAD R41, R45, UR15, RZ ;  /* 0x0000000f2d297c24 */ /* 0x000fe4000f8e02ff */
[----:B---3--:R-:W-:Y:S02]  /*5d20*/  IMAD.WIDE R120, R42, 0x4, R120 ;  /* 0x000000042a787825 */ /* 0x008fe400078e0278 */
[----:B------:R1:W-:Y:S01]  /*5d30*/  LDGSTS.E [R26+0x5600], desc[UR22][R116.64], P1 ;  /* 0x05600000741a7fae */ /* 0x0003e200089a1016 */
[CC--:B------:R-:W-:Y:S01]  /*5d40*/  LEA R112, P0, R41.reuse, R46.reuse, 0x2 ;  /* 0x0000002e29707211 */ /* 0x0c0fe200078010ff */
[----:B------:R-:W-:Y:S02]  /*5d50*/  IMAD R42, R50, UR15, RZ ;  /* 0x0000000f322a7c24 */ /* 0x000fe4000f8e02ff */
[----:B------:R-:W-:Y:S01]  /*5d60*/  IMAD.U32 R44, RZ, RZ, UR9 ;  /* 0x00000009ff2c7e24 */ /* 0x000fe2000f8e00ff */
[----:B------:R-:W-:Y:S01]  /*5d70*/  LEA.HI.X.SX32 R113, R41, R47, 0x2, P0 ;  /* 0x0000002f29717211 */ /* 0x000fe200000f16ff */
[----:B------:R-:W-:Y:S01]  /*5d80*/  IMAD.U32 R45, RZ, RZ, UR9 ;  /* 0x00000009ff2d7e24 */ /* 0x000fe2000f8e00ff */
[----:B------:R-:W-:Y:S01]  /*5d90*/  LEA R108, P0, R42, R46, 0x2 ;  /* 0x0000002e2a6c7211 */ /* 0x000fe200078010ff */
[----:B------:R-:W-:-:S02]  /*5da0*/  IMAD.WIDE R106, R44, 0x4, R106 ;  /* 0x000000042c6a7825 */ /* 0x000fc400078e026a */
[----:B------:R2:W-:Y:S01]  /*5db0*/  LDGSTS.E [R26+0x5a00], desc[UR22][R112.64], P1 ;  /* 0x05a00000701a7fae */ /* 0x0005e200089a1016 */
[----:B------:R-:W-:Y:S01]  /*5dc0*/  LEA.HI.X.SX32 R109, R42, R47, 0x2, P0 ;  /* 0x0000002f2a6d7211 */ /* 0x000fe200000f16ff */
[----:B-1----:R-:W-:-:S04]  /*5dd0*/  IMAD.WIDE R116, R43, 0x4, R116 ;  /* 0x000000042b747825 */ /* 0x002fc800078e0274 */
[----:B------:R-:W-:Y:S01]  /*5de0*/  IMAD R43, R51, UR15, RZ ;  /* 0x0000000f332b7c24 */ /* 0x000fe2000f8e02ff */
[----:B------:R1:W-:Y:S01]  /*5df0*/  LDGSTS.E [R26+0x5e00], desc[UR22][R108.64], P1 ;  /* 0x05e000006c1a7fae */ /* 0x0003e200089a1016 */
[----:B------:R-:W-:-:S03]  /*5e00*/  IMAD.WIDE R102, R45, 0x4, R102 ;  /* 0x000000042d667825 */ /* 0x000fc600078e0266 */
[----:B------:R-:W-:Y:S01]  /*5e10*/  LEA R104, P0, R43, R46, 0x2 ;  /* 0x0000002e2b687211 */ /* 0x000fe200078010ff */
[----:B--2---:R-:W-:-:S03]  /*5e20*/  IMAD.WIDE R112, R44, 0x4, R112 ;  /* 0x000000042c707825 */ /* 0x004fc600078e0270 */
[-C--:B------:R-:W-:Y:S01]  /*5e30*/  LEA.HI.X.SX32 R105, R43, R47.reuse, 0x2, P0 ;  /* 0x0000002f2b697211 */ /* 0x080fe200000f16ff */
[----:B------:R-:W-:Y:S02]  /*5e40*/  IMAD R44, R54, UR15, RZ ;  /* 0x0000000f362c7c24 */ /* 0x000fe4000f8e02ff */
[----:B------:R-:W-:Y:S02]  /*5e50*/  IMAD.U32 R50, RZ, RZ, UR9 ;  /* 0x00000009ff327e24 */ /* 0x000fe4000f8e00ff */
[----:B-1----:R-:W-:Y:S01]  /*5e60*/  IMAD.WIDE R108, R45, 0x4, R108 ;  /* 0x000000042d6c7825 */ /* 0x002fe200078e026c */
[C---:B------:R-:W-:Y:S01]  /*5e70*/  LEA R100, P0, R44.reuse, R46, 0x2 ;  /* 0x0000002e2c647211 */ /* 0x040fe200078010ff */
[----:B------:R1:W-:Y:S02]  /*5e80*/  LDGSTS.E [R26+0x6200], desc[UR22][R104.64], P1 ;  /* 0x06200000681a7fae */ /* 0x0003e400089a1016 */
[----:B------:R-:W-:Y:S01]  /*5e90*/  IMAD R45, R55, UR15, RZ ;  /* 0x0000000f372d7c24 */ /* 0x000fe2000f8e02ff */
[----:B------:R-:W-:Y:S01]  /*5ea0*/  LEA.HI.X.SX32 R101, R44, R47, 0x2, P0 ;  /* 0x0000002f2c657211 */ /* 0x000fe200000f16ff */
[----:B------:R-:W-:-:S02]  /*5eb0*/  IMAD.U32 R51, RZ, RZ, UR9 ;  /* 0x00000009ff337e24 */ /* 0x000fc4000f8e00ff */
[C---:B------:R-:W-:Y:S01]  /*5ec0*/  IMAD.WIDE R98, R50.reuse, 0x4, R98 ;  /* 0x0000000432627825 */ /* 0x040fe200078e0262 */
[CC--:B------:R-:W-:Y:S01]  /*5ed0*/  LEA R96, P0, R45.reuse, R46.reuse, 0x2 ;  /* 0x0000002e2d607211 */ /* 0x0c0fe200078010ff */
[----:B------:R2:W-:Y:S02]  /*5ee0*/  LDGSTS.E [R26+0x6600], desc[UR22][R100.64], P1 ;  /* 0x06600000641a7fae */ /* 0x0005e400089a1016 */
[----:B------:R-:W-:Y:S01]  /*5ef0*/  IMAD.WIDE R94, R50, 0x4, R94 ;  /* 0x00000004325e7825 */ /* 0x000fe200078e025e */
[-C--:B------:R-:W-:Y:S02]  /*5f00*/  LEA.HI.X.SX32 R97, R45, R47.reuse, 0x2, P0 ;  /* 0x0000002f2d617211 */ /* 0x080fe400000f16ff */
[-C--:B------:R-:W-:Y:S01]  /*5f10*/  LEA R92, P0, R172, R46.reuse, 0x2 ;  /* 0x0000002eac5c7211 */ /* 0x080fe200078010ff */
[----:B-1----:R-:W-:Y:S02]  /*5f20*/  IMAD.WIDE R104, R50, 0x4, R104 ;  /* 0x0000000432687825 */ /* 0x002fe400078e0268 */
[----:B------:R1:W-:Y:S01]  /*5f30*/  LDGSTS.E [R26+0x6a00], desc[UR22][R96.64], P1 ;  /* 0x06a00000601a7fae */ /* 0x0003e200089a1016 */
[----:B------:R-:W-:Y:S01]  /*5f40*/  LEA.HI.X.SX32 R93, R172, R47, 0x2, P0 ;  /* 0x0000002fac5d7211 */ /* 0x000fe200000f16ff */
[----:B------:R-:W-:Y:S01]  /*5f50*/  IMAD.WIDE R90, R50, 0x4, R90 ;  /* 0x00000004325a7825 */ /* 0x000fe200078e025a */
[----:B------:R-:W-:-:S03]  /*5f60*/  LEA R62, P0, R213, R46, 0x2 ;  /* 0x0000002ed53e7211 */ /* 0x000fc600078010ff */
[----:B------:R-:W-:Y:S01]  /*5f70*/  IMAD.U32 R50, RZ, RZ, UR18 ;  /* 0x00000012ff327e24 */ /* 0x000fe2000f8e00ff */
[-C--:B------:R-:W-:Y:S01]  /*5f80*/  LEA.HI.X.SX32 R63, R213, R47.reuse, 0x2, P0 ;  /* 0x0000002fd53f7211 */ /* 0x080fe200000f16ff */
[----:B------:R3:W-:Y:S01]  /*5f90*/  LDGSTS.E [R26+0x6e00], desc[UR22][R92.64], P1 ;  /* 0x06e000005c1a7fae */ /* 0x0007e200089a1016 */
[C---:B------:R-:W-:Y:S01]  /*5fa0*/  LEA R54, P0, R214.reuse, R46, 0x2 ;  /* 0x0000002ed6367211 */ /* 0x040fe200078010ff */
[C---:B--2---:R-:W-:Y:S02]  /*5fb0*/  IMAD.WIDE R100, R51.reuse, 0x4, R100 ;  /* 0x0000000433647825 */ /* 0x044fe400078e0264 */
[----:B------:R-:W-:Y:S01]  /*5fc0*/  LDGSTS.E [R26+0x7200], desc[UR22][R62.64], P1 ;  /* 0x072000003e1a7fae */ /* 0x000fe200089a1016 */
[----:B------:R-:W-:Y:S01]  /*5fd0*/  LEA.HI.X.SX32 R55, R214, R47, 0x2, P0 ;  /* 0x0000002fd6377211 */ /* 0x000fe200000f16ff */
[----:B-1----:R-:W-:-:S04]  /*5fe0*/  IMAD.WIDE R96, R51, 0x4, R96 ;  /* 0x0000000433607825 */ /* 0x002fc800078e0260 */
[----:B------:R-:W-:Y:S01]  /*5ff0*/  IMAD.WIDE R88, R50, 0x4, R88 ;  /* 0x0000000432587825 */ /* 0x000fe200078e0258 */
[----:B------:R1:W-:Y:S03]  /*6000*/  LDGSTS.E [R26+0x7600], desc[UR22][R54.64], P1 ;  /* 0x07600000361a7fae */ /* 0x0003e600089a1016 */
[----:B---3--:R-:W-:-:S04]  /*6010*/  IMAD.WIDE R92, R51, 0x4, R92 ;  /* 0x00000004335c7825 */ /* 0x008fc800078e025c */
[----:B------:R-:W-:Y:S02]  /*6020*/  IMAD.U32 R51, RZ, RZ, UR18 ;  /* 0x00000012ff337e24 */ /* 0x000fe4000f8e00ff */
[----:B------:R-:W-:-:S04]  /*6030*/  IMAD.WIDE R84, R50, 0x4, R84 ;  /* 0x0000000432547825 */ /* 0x000fc800078e0254 */
[----:B------:R-:W-:-:S04]  /*6040*/  IMAD.WIDE R80, R50, 0x4, R80 ;  /* 0x0000000432507825 */ /* 0x000fc800078e0250 */
[----:B------:R-:W-:-:S04]  /*6050*/  IMAD.WIDE R76, R50, 0x4, R76 ;  /* 0x00000004324c7825 */ /* 0x000fc800078e024c */
[----:B------:R-:W-:-:S04]  /*6060*/  IMAD.WIDE R72, R50, 0x4, R72 ;  /* 0x0000000432487825 */ /* 0x000fc800078e0248 */
[----:B------:R-:W-:-:S04]  /*6070*/  IMAD.WIDE R68, R50, 0x4, R68 ;  /* 0x0000000432447825 */ /* 0x000fc800078e0244 */
[----:B------:R-:W-:-:S04]  /*6080*/  IMAD.WIDE R64, R50, 0x4, R64 ;  /* 0x0000000432407825 */ /* 0x000fc800078e0240 */
[----:B------:R-:W-:-:S04]  /*6090*/  IMAD.WIDE R60, R50, 0x4, R60 ;  /* 0x00000004323c7825 */ /* 0x000fc800078e023c */
[----:B------:R-:W-:-:S04]  /*60a0*/  IMAD.WIDE R56, R50, 0x4, R56 ;  /* 0x0000000432387825 */ /* 0x000fc800078e0238 */
        /* <DEDUP_REMOVED lines=9> */
[----:B-1----:R-:W-:-:S04]  /*6140*/  IMAD.WIDE R54, R50, 0x4, R54 ;  /* 0x0000000432367825 */ /* 0x002fc800078e0236 */
[----:B------:R-:W-:Y:S01]  /*6150*/  IMAD.WIDE R52, R50, 0x4, R52 ;  /* 0x0000000432347825 */ /* 0x000fe200078e0234 */
[----:B------:R-:W-:-:S03]  /*6160*/  LEA R50, P0, R215, R46, 0x2 ;  /* 0x0000002ed7327211 */ /* 0x000fc600078010ff */
[----:B------:R-:W-:-:S04]  /*6170*/  IMAD.WIDE R62, R51, 0x4, R62 ;  /* 0x00000004333e7825 */ /* 0x000fc800078e023e */
[----:B------:R-:W-:Y:S01]  /*6180*/  IMAD.WIDE R58, R51, 0x4, R58 ;  /* 0x00000004333a7825 */ /* 0x000fe200078e023a */
[----:B------:R-:W-:Y:S02]  /*6190*/  LEA.HI.X.SX32 R51, R215, R47, 0x2, P0 ;  /* 0x0000002fd7337211 */ /* 0x000fe400000f16ff */
[----:B------:R-:W-:-:S03]  /*61a0*/  ISETP.GE.AND P0, PT, R3, UR4, PT ;  /* 0x0000000403007c0c */ /* 0x000fc6000bf06270 */
[----:B------:R1:W-:Y:S02]  /*61b0*/  LDGSTS.E [R26+0x7a00], desc[UR22][R50.64], P1 ;  /* 0x07a00000321a7fae */ /* 0x0003e400089a1016 */
[----:B-1----:R-:W-:Y:S01]  /*61c0*/  IMAD.WIDE R50, R216, 0x4, R50 ;  /* 0x00000004d8327825 */ /* 0x002fe200078e0232 */
[----:B------:R-:W-:-:S04]  /*61d0*/  SEL R216, RZ, 0x4, P0 ;  /* 0x00000004ffd87807 */ /* 0x000fc80000000000 */
[----:B------:R-:W-:Y:S02]  /*61e0*/  SEL R216, R216, RZ, P3 ;  /* 0x000000ffd8d87207 */ /* 0x000fe40001800000 */
[----:B------:R-:W-:Y:S02]  /*61f0*/  PLOP3.LUT P3, PT, PT, PT, UP1, 0x80, 0x8 ;  /* 0x000000000008781c */ /* 0x000fe40003f6f018 */
[----:B------:R-:W-:Y:S02]  /*6200*/  ISETP.NE.U32.AND P6, PT, R216, RZ, PT ;  /* 0x000000ffd800720c */ /* 0x000fe40003fc5070 */
[----:B------:R-:W-:-:S04]  /*6210*/  LOP3.LUT R216, R3, 0x2, RZ, 0xfc, !PT ;  /* 0x0000000203d87812 */ /* 0x000fc800078efcff */
[----:B------:R-:W-:-:S04]  /*6220*/  ISETP.GE.AND P0, PT, R216, UR4, PT ;  /* 0x00000004d8007c0c */ /* 0x000fc8000bf06270 */
[----:B------:R-:W-:-:S04]  /*6230*/  SEL R216, RZ, 0x4, P0 ;  /* 0x00000004ffd87807 */ /* 0x000fc80000000000 */
[----:B------:R-:W-:-:S04]  /*6240*/  SEL R216, R216, RZ, P3 ;  /* 0x000000ffd8d87207 */ /* 0x000fc80001800000 */
[----:B------:R-:W-:Y:S02]  /*6250*/  ISETP.NE.U32.AND P0, PT, R216, RZ, PT ;  /* 0x000000ffd800720c */ /* 0x000fe40003f05070 */
[----:B------:R-:W-:-:S04]  /*6260*/  LOP3.LUT R216, R3, 0x4, RZ, 0xfc, !PT ;  /* 0x0000000403d87812 */ /* 0x000fc800078efcff */
[----:B------:R-:W-:-:S04]  /*6270*/  ISETP.GE.AND P3, PT, R216, UR4, PT ;  /* 0x00000004d8007c0c */ /* 0x000fc8000bf66270 */
[----:B------:R-:W-:-:S04]  /*6280*/  SEL R216, RZ, 0x4, P3 ;  /* 0x00000004ffd87807 */ /* 0x000fc80001800000 */
[----:B------:R-:W-:Y:S02]  /*6290*/  SEL R216, R216, RZ, P4 ;  /* 0x000000ffd8d87207 */ /* 0x000fe40002000000 */
[----:B------:R-:W-:Y:S02]  /*62a0*/  PLOP3.LUT P4, PT, PT, PT, UP1, 0x80, 0x8 ;  /* 0x000000000008781c */ /* 0x000fe40003f8f018 */
[----:B------:R-:W-:Y:S02]  /*62b0*/  ISETP.NE.U32.AND P5, PT, R216, RZ, PT ;  /* 0x000000ffd800720c */ /* 0x000fe40003fa5070 */
[----:B------:R-:W-:-:S04]  /*62c0*/  LOP3.LUT R216, R3, 0x6, RZ, 0xfc, !PT ;  /* 0x0000000603d87812 */ /* 0x000fc800078efcff */
[----:B------:R-:W-:Y:S01]  /*62d0*/  ISETP.GE.AND P3, PT, R216, UR4, PT ;  /* 0x00000004d8007c0c */ /* 0x000fe2000bf66270 */
[----:B------:R-:W-:-:S03]  /*62e0*/  IMAD R216, R252, UR15, RZ ;  /* 0x0000000ffcd87c24 */ /* 0x000fc6000f8e02ff */
[----:B------:R-:W-:Y:S02]  /*62f0*/  SEL R252, RZ, 0x4, P3 ;  /* 0x00000004fffc7807 */ /* 0x000fe40001800000 */
[----:B------:R-:W-:Y:S02]  /*6300*/  LEA R46, P3, R216, R46, 0x2 ;  /* 0x0000002ed82e7211 */ /* 0x000fe400078610ff */
[----:B------:R-:W-:Y:S02]  /*6310*/  SEL R252, R252, RZ, P4 ;  /* 0x000000fffcfc7207 */ /* 0x000fe40002000000 */
[----:B------:R-:W-:Y:S02]  /*6320*/  LEA.HI.X.SX32 R47, R216, R47, 0x2, P3 ;  /* 0x0000002fd82f7211 */ /* 0x000fe400018f16ff */
[----:B------:R-:W-:Y:S02]  /*6330*/  ISETP.NE.U32.AND P4, PT, R252, RZ, PT ;  /* 0x000000fffc00720c */ /* 0x000fe40003f85070 */
[----:B------:R-:W-:Y:S01]  /*6340*/  LOP3.LUT R252, R3, 0x8, RZ, 0xfc, !PT ;  /* 0x0000000803fc7812 */ /* 0x000fe200078efcff */
[----:B------:R-:W-:Y:S03]  /*6350*/  LDGSTS.E [R26+0x7e00], desc[UR22][R46.64], P1 ;  /* 0x07e000002e1a7fae */ /* 0x000fe600089a1016 */
[----:B------:R-:W-:Y:S01]  /*6360*/  ISETP.GE.AND P3, PT, R252, UR4, PT ;  /* 0x00000004fc007c0c */ /* 0x000fe2000bf66270 */
[----:B------:R-:W0:Y:S03]  /*6370*/  LDGDEPBAR ;  /* 0x00000000000079af */ /* 0x000e260000000000 */
[----:B------:R-:W-:Y:S01]  /*6380*/  SEL R252, RZ, 0x4, P3 ;  /* 0x00000004fffc7807 */ /* 0x000fe20001800000 */
[----:B------:R-:W-:Y:S01]  /*6390*/  BAR.SYNC.DEFER_BLOCKING 0x0 ;  /* 0x0000000000007b1d */ /* 0x000fe20000010000 */
[----:B------:R-:W-:-:S04]  /*63a0*/  PLOP3.LUT P3, PT, PT, PT, UP1, 0x80, 0x8 ;  /* 0x000000000008781c */ /* 0x000fc80003f6f018 */
[----:B------:R-:W-:-:S04]  /*63b0*/  SEL R252, R252, RZ, P3 ;  /* 0x000000fffcfc7207 */ /* 0x000fc80001800000 */
[----:B------:R-:W-:Y:S02]  /*63c0*/  ISETP.NE.U32.AND P3, PT, R252, RZ, PT ;  /* 0x000000fffc00720c */ /* 0x000fe40003f65070 */
[----:B------:R-:W-:-:S04]  /*63d0*/  LOP3.LUT R252, R3, 0xa, RZ, 0xfc, !PT ;  /* 0x0000000a03fc7812 */ /* 0x000fc800078efcff */
[----:B------:R-:W-:-:S04]  /*63e0*/  ISETP.GE.AND P1, PT, R252, UR4, PT ;  /* 0x00000004fc007c0c */ /* 0x000fc8000bf26270 */
[----:B------:R-:W-:Y:S02]  /*63f0*/  SEL R252, RZ, 0x4, P1 ;  /* 0x00000004fffc7807 */ /* 0x000fe40000800000 */
[----:B------:R-:W-:-:S04]  /*6400*/  PLOP3.LUT P1, PT, PT, PT, UP1, 0x80, 0x8 ;  /* 0x000000000008781c */ /* 0x000fc80003f2f018 */
[----:B------:R-:W-:-:S04]  /*6410*/  SEL R252, R252, RZ, P1 ;  /* 0x000000fffcfc7207 */ /* 0x000fc80000800000 */
[----:B------:R-:W-:Y:S02]  /*6420*/  ISETP.NE.U32.AND P1, PT, R252, RZ, PT ;  /* 0x000000fffc00720c */ /* 0x000fe40003f25070 */
[----:B------:R-:W-:Y:S01]  /*6430*/  LOP3.LUT R252, R3, 0xc, RZ, 0xfc, !PT ;  /* 0x0000000c03fc7812 */ /* 0x000fe200078efcff */
[----:B------:R-:W-:-:S05]  /*6440*/  VIADD R3, R0, UR10 ;  /* 0x0000000a00037c36 */ /* 0x000fca0008000000 */
[----:B------:R-:W-:Y:S01]  /*6450*/  @!PT LDS RZ, [RZ] ;  /* 0x00000000fffff984 */ /* 0x000fe20000000800 */
[----:B------:R-:W-:Y:S01]  /*6460*/  @!PT LDS RZ, [RZ] ;  /* 0x00000000fffff984 */ /* 0x000fe20000000800 */
[----:B------:R-:W-:Y:S01]  /*6470*/  @!PT LDS RZ, [RZ] ;  /* 0x00000000fffff984 */ /* 0x000fe20000000800 */
[----:B------:R1:W-:Y:S01]  /*6480*/  LDGSTS.E [R3+0x1a000], desc[UR22][R206.64], P6 ;  /* 0x1a000000ce037fae */ /* 0x0003e2000b1a1016 */
[----:B------:R-:W-:-:S04]  /*6490*/  ISETP.GE.AND P6, PT, R252, UR4, PT ;  /* 0x00000004fc007c0c */ /* 0x000fc8000bfc6270 */
[----:B------:R-:W-:Y:S02]  /*64a0*/  SEL R252, RZ, 0x4, P6 ;  /* 0x00000004fffc7807 */ /* 0x000fe40003000000 */
[----:B------:R-:W-:-:S04]  /*64b0*/  PLOP3.LUT P6, PT, PT, PT, UP1, 0x80, 0x8 ;  /* 0x000000000008781c */ /* 0x000fc80003fcf018 */
[----:B------:R-:W-:Y:S01]  /*64c0*/  SEL R252, R252, RZ, P6 ;  /* 0x000000fffcfc7207 */ /* 0x000fe20003000000 */
[----:B-1----:R-:W1:Y:S03]  /*64d0*/  S2R R3, SR_TID.X ;  /* 0x0000000000037919 */ /* 0x002e660000002100 */
[----:B------:R-:W-:Y:S02]  /*64e0*/  ISETP.NE.U32.AND P6, PT, R252, RZ, PT ;  /* 0x000000fffc00720c */ /* 0x000fe40003fc5070 */
[----:B-1----:R-:W-:-:S04]  /*64f0*/  SHF.R.U32.HI R3, RZ, 0x6, R3 ;  /* 0x00000006ff037819 */ /* 0x002fc80000011603 */
[----:B------:R-:W-:-:S04]  /*6500*/  SGXT.U32 R3, R3, 0x1 ;  /* 0x000000010303781a */ /* 0x000fc80000000000 */
[----:B------:R-:W-:Y:S01]  /*6510*/  LOP3.LUT R252, R3, 0xe, RZ, 0xfc, !PT ;  /* 0x0000000e03fc7812 */ /* 0x000fe200078efcff */
[----:B------:R-:W-:-:S05]  /*6520*/  VIADD R3, R0, UR10 ;  /* 0x0000000a00037c36 */ /* 0x000fca0008000000 */
[----:B------:R1:W-:Y:S01]  /*6530*/  LDGSTS.E [R3+0x1a008], desc[UR22][R88.64], P0 ;  /* 0x1a00800058037fae */ /* 0x0003e200081a1016 */
[----:B------:R-:W-:-:S03]  /*6540*/  ISETP.GE.AND P0, PT, R252, UR4, PT ;  /* 0x00000004fc007c0c */ /* 0x000fc6000bf06270 */
[----:B------:R2:W-:Y:S01]  /*6550*/  LDGSTS.E [R18+0x1a000], desc[UR22][R86.64], P5 ;  /* 0x1a00000056127fae */ /* 0x0005e2000a9a1016 */
[----:B------:R-:W-:Y:S02]  /*6560*/  SEL R252, RZ, 0x4, P0 ;  /* 0x00000004fffc7807 */ /* 0x000fe40000000000 */
[----:B------:R-:W-:Y:S01]  /*6570*/  PLOP3.LUT P0, PT, PT, PT, UP1, 0x80, 0x8 ;  /* 0x000000000008781c */ /* 0x000fe20003f0f018 */
[----:B------:R2:W-:Y:S03]  /*6580*/  LDGSTS.E [R18+0x1a008], desc[UR22][R84.64], P4 ;  /* 0x1a00800054127fae */ /* 0x0005e6000a1a1016 */
[----:B------:R-:W-:Y:S01]  /*6590*/  SEL R252, R252, RZ, P0 ;  /* 0x000000fffcfc7207 */ /* 0x000fe20000000000 */
[----:B-1----:R-:W1:Y:S03]  /*65a0*/  S2R R3, SR_TID.X ;  /* 0x0000000000037919 */ /* 0x002e660000002100 */
[----:B------:R-:W-:Y:S01]  /*65b0*/  ISETP.NE.U32.AND P0, PT, R252, RZ, PT ;  /* 0x000000fffc00720c */ /* 0x000fe20003f05070 */
[----:B------:R2:W-:Y:S04]  /*65c0*/  LDGSTS.E [R19+0x1a000], desc[UR22][R82.64], P3 ;  /* 0x1a00000052137fae */ /* 0x0005e800099a1016 */
[----:B------:R2:W-:Y:S04]  /*65d0*/  LDGSTS.E [R19+0x1a008], desc[UR22][R80.64], P1 ;  /* 0x1a00800050137fae */ /* 0x0005e800089a1016 */
[----:B------:R2:W-:Y:S04]  /*65e0*/  LDGSTS.E [R20+0x1a000], desc[UR22][R78.64], P6 ;  /* 0x1a0000004e147fae */ /* 0x0005e8000b1a1016 */
[----:B------:R2:W-:Y:S01]  /*65f0*/  LDGSTS.E [R20+0x1a008], desc[UR22][R76.64], P0 ;  /* 0x1a0080004c147fae */ /* 0x0005e200081a1016 */
[----:B-1----:R-:W-:-:S04]  /*6600*/  SHF.R.U32.HI R3, RZ, 0x6, R3 ;  /* 0x00000006ff037819 */ /* 0x002fc80000011603 */
[----:B------:R-:W-:-:S04]  /*6610*/  SGXT.U32 R3, R3, 0x1 ;  /* 0x000000010303781a */ /* 0x000fc80000000000 */
[----:B------:R-:W-:-:S04]  /*6620*/  LOP3.LUT R252, R3, 0x10, RZ, 0xfc, !PT ;  /* 0x0000001003fc7812 */ /* 0x000fc800078efcff */
[----:B------:R-:W-:-:S04]  /*6630*/  ISETP.GE.AND P5, PT, R252, UR4, PT ;  /* 0x00000004fc007c0c */ /* 0x000fc8000bfa6270 */
[----:B------:R-:W-:Y:S02]  /*6640*/  SEL R252, RZ, 0x4, P5 ;  /* 0x00000004fffc7807 */ /* 0x000fe40002800000 */
[----:B------:R-:W-:-:S04]  /*6650*/  PLOP3.LUT P5, PT, PT, PT, UP1, 0x80, 0x8 ;  /* 0x000000000008781c */ /* 0x000fc80003faf018 */
[----:B------:R-:W-:-:S04]  /*6660*/  SEL R252, R252, RZ, P5 ;  /* 0x000000fffcfc7207 */ /* 0x000fc80002800000 */
[----:B------:R-:W-:Y:S02]  /*6670*/  ISETP.NE.U32.AND P5, PT, R252, RZ, PT ;  /* 0x000000fffc00720c */ /* 0x000fe40003fa5070 */
[----:B------:R-:W-:-:S04]  /*6680*/  LOP3.LUT R252, R3, 0x12, RZ, 0xfc, !PT ;  /* 0x0000001203fc7812 */ /* 0x000fc800078efcff */
[----:B------:R-:W-:-:S04]  /*6690*/  ISETP.GE.AND P4, PT, R252, UR4, PT ;  /* 0x00000004fc007c0c */ /* 0x000fc8000bf86270 */
[----:B------:R-:W-:Y:S02]  /*66a0*/  SEL R252, RZ, 0x4, P4 ;  /* 0x00000004fffc7807 */ /* 0x000fe40002000000 */
[----:B------:R-:W-:Y:S01]  /*66b0*/  PLOP3.LUT P4, PT, PT, PT, UP1, 0x80, 0x8 ;  /* 0x000000000008781c */ /* 0x000fe20003f8f018 */
[----:B------:R2:W-:Y:S03]  /*66c0*/  LDGSTS.E [R21+0x1a000], desc[UR22][R74.64], P5 ;  /* 0x1a0000004a157fae */ /* 0x0005e6000a9a1016 */
        /* <DEDUP_REMOVED lines=20> */
[----:B------:R2:W-:Y:S01]  /*6810*/  LDGSTS.E [R22+0x1a008], desc[UR22][R68.64], P1 ;  /* 0x1a00800044167fae */ /* 0x0005e200089a1016 */
[----:B------:R-:W-:Y:S02]  /*6820*/  PLOP3.LUT P1, PT, PT, PT, UP3, 0x80, 0x8 ;  /* 0x000000000008781c */ /* 0x000fe40003f2f038 */
        /* <DEDUP_REMOVED lines=14> */
[----:B------:R-:W-:Y:S02]  /*6910*/  IADD3 R206, P0, PT, R206, UR31, RZ ;  /* 0x0000001fcece7c10 */ /* 0x000fe4000ff1e0ff */
[----:B------:R-:W-:Y:S02]  /*6920*/  SEL R252, R252, RZ, P5 ;  /* 0x000000fffcfc7207 */ /* 0x000fe40002800000 */
[----:B------:R-:W-:Y:S02]  /*6930*/  IADD3.X R207, PT, PT, R207, UR32, RZ, P0, !PT ;  /* 0x00000020cfcf7c10 */ /* 0x000fe400087fe4ff */
[----:B------:R-:W-:-:S02]  /*6940*/  ISETP.NE.U32.AND P5, PT, R252, RZ, PT ;  /* 0x000000fffc00720c */ /* 0x000fc40003fa5070 */
[C---:B------:R-:W-:Y:S02]  /*6950*/  LOP3.LUT R252, R3.reuse, 0x1e, RZ, 0xfc, !PT ;  /* 0x0000001e03fc7812 */ /* 0x040fe400078efcff */
[----:B------:R-:W-:Y:S02]  /*6960*/  ISETP.GE.AND P0, PT, R3, UR19, PT ;  /* 0x0000001303007c0c */ /* 0x000fe4000bf06270 */
[----:B------:R-:W-:-:S04]  /*6970*/  ISETP.GE.AND P4, PT, R252, UR4, PT ;  /* 0x00000004fc007c0c */ /* 0x000fc8000bf86270 */
[----:B------:R-:W-:Y:S02]  /*6980*/  SEL R252, RZ, 0x4, P4 ;  /* 0x00000004fffc7807 */ /* 0x000fe40002000000 */
[----:B------:R-:W-:Y:S01]  /*6990*/  PLOP3.LUT P4, PT, PT, PT, UP1, 0x80, 0x8 ;  /* 0x000000000008781c */ /* 0x000fe20003f8f018 */
[----:B------:R2:W-:Y:S03]  /*69a0*/  LDGSTS.E [R25+0x1a000], desc[UR22][R60.64], P5 ;  /* 0x1a0000003c197fae */ /* 0x0005e6000a9a1016 */
[----:B------:R-:W-:-:S04]  /*69b0*/  SEL R252, R252, RZ, P4 ;  /* 0x000000fffcfc7207 */ /* 0x000fc80002000000 */
[----:B------:R-:W-:Y:S02]  /*69c0*/  ISETP.NE.U32.AND P4, PT, R252, RZ, PT ;  /* 0x000000fffc00720c */ /* 0x000fe40003f85070 */
[----:B------:R-:W1:Y:S11]  /*69d0*/  S2R R252, SR_TID.X ;  /* 0x0000000000fc7919 */ /* 0x000e760000002100 */
[----:B------:R2:W-:Y:S04]  /*69e0*/  LDGSTS.E [R25+0x1a008], desc[UR22][R56.64], P4 ;  /* 0x1a00800038197fae */ /* 0x0005e8000a1a1016 */
[----:B------:R-:W0:Y:S01]  /*69f0*/  LDGDEPBAR ;  /* 0x00000000000079af */ /* 0x000e220000000000 */
[----:B-1----:R-:W-:-:S04]  /*6a00*/  LOP3.LUT R252, R252, 0x1f, RZ, 0xc0, !PT ;  /* 0x0000001ffcfc7812 */ /* 0x002fc800078ec0ff */
[----:B------:R-:W-:-:S04]  /*6a10*/  ISETP.GE.AND P3, PT, R252, UR4, PT ;  /* 0x00000004fc007c0c */ /* 0x000fc8000bf66270 */
[----:B------:R-:W-:Y:S02]  /*6a20*/  SEL R252, RZ, 0x4, P3 ;  /* 0x00000004fffc7807 */ /* 0x000fe40001800000 */
[----:B------:R-:W-:Y:S01]  /*6a30*/  PLOP3.LUT P3, PT, PT, PT, UP1, 0x80, 0x8 ;  /* 0x000000000008781c */ /* 0x000fe20003f6f018 */
[----:B------:R-:W-:-:S03]  /*6a40*/  UISETP.NE.U32.AND UP1, UPT, UR14, URZ, UPT ;  /* 0x000000ff0e00728c */ /* 0x000fc6000bf25070 */
[----:B------:R-:W-:Y:S01]  /*6a50*/  SEL R252, R252, RZ, P3 ;  /* 0x000000fffcfc7207 */ /* 0x000fe20001800000 */
[----:B------:R-:W-:-:S03]  /*6a60*/  UISETP.LT.OR UP2, UPT, UR8, 0x20, UP1 ;  /* 0x000000200800788c */ /* 0x000fc60008f41670 */
[----:B------:R-:W-:Y:S01]  /*6a70*/  ISETP.NE.U32.AND P3, PT, R252, RZ, PT ;  /* 0x000000fffc00720c */ /* 0x000fe20003f65070 */
[----:B------:R-:W-:-:S04]  /*6a80*/  IMAD.U32 R252, RZ, RZ, UR9 ;  /* 0x00000009fffc7e24 */ /* 0x000fc8000f8e00ff */
[----:B------:R-:W-:Y:S01]  /*6a90*/  IMAD.WIDE R46, R252, 0x4, R46 ;  /* 0x00000004fc2e7825 */ /* 0x000fe200078e022e */
[----:B------:R-:W-:-:S04]  /*6aa0*/  SEL R252, RZ, 0x4, P0 ;  /* 0x00000004fffc7807 */ /* 0x000fc80000000000 */
[----:B------:R-:W-:-:S03]  /*6ab0*/  SEL R252, R252, RZ, P1 ;  /* 0x000000fffcfc7207 */ /* 0x000fc60000800000 */
[----:B------:R2:W-:Y:S01]  /*6ac0*/  LDGSTS.E [R23+0x8000], desc[UR22][R204.64], P3 ;  /* 0x08000000cc177fae */ /* 0x0005e200099a1016 */
[----:B------:R-:W-:-:S03]  /*6ad0*/  ISETP.NE.U32.AND P0, PT, R252, RZ, PT ;  /* 0x000000fffc00720c */ /* 0x000fc60003f05070 */
[----:B------:R2:W-:Y:S04]  /*6ae0*/  LDGSTS.E [R23+0x8400], desc[UR22][R202.64], P3 ;  /* 0x08400000ca177fae */ /* 0x0005e800099a1016 */
        /* <DEDUP_REMOVED lines=62> */
[----:B------:R-:W0:Y:S01]  /*6ed0*/  LDGDEPBAR ;  /* 0x00000000000079af */ /* 0x000e220000000000 */
[----:B------:R-:W-:-:S04]  /*6ee0*/  DEPBAR.LE SB0, 0x2 ;  /* 0x000080800000791a */ /* 0x000fc80000000000 */
[----:B------:R-:W-:Y:S06]  /*6ef0*/  BAR.SYNC.DEFER_BLOCKING 0x0 ;  /* 0x0000000000007b1d */ /* 0x000fec0000010000 */
[----:B------:R-:W-:Y:S05]  /*6f00*/  BRA.U UP2, `(.L_x_6) ;  /* 0x0000000102847547 */ /* 0x000fea000b800000 */
[----:B------:R-:W-:Y:S02]  /*6f10*/  UIADD3 UR4, UPT, UPT, UR10, 0x18000, URZ ;  /* 0x000180000a047890 */ /* 0x000fe4000fffe0ff */
[----:B------:R-:W-:Y:S02]  /*6f20*/  USHF.R.U32.HI UR14, URZ, 0x4, UR10 ;  /* 0x00000004ff0e7899 */ /* 0x000fe4000801160a */
[----:B------:R-:W-:Y:S02]  /*6f30*/  USHF.R.U32.HI UR4, URZ, 0x4, UR4 ;  /* 0x00000004ff047899 */ /* 0x000fe40008011604 */
[----:B------:R-:W-:Y:S02]  /*6f40*/  USGXT.U32 UR14, UR14, 0xe ;  /* 0x0000000e0e0e789a */ /* 0x000fe40008000000 */
[----:B------:R-:W-:Y:S02]  /*6f50*/  USGXT.U32 UR6, UR4, 0xe ;  /* 0x0000000e0406789a */ /* 0x000fe40008000000 */
[----:B------:R-:W-:-:S02]  /*6f60*/  UIADD3 UR40, UP4, UPT, UR14, 0x2, URZ ;  /* 0x000000020e287890 */ /* 0x000fc4000ff9e0ff */
[----:B------:R-:W-:Y:S01]  /*6f70*/  UIADD3 UR38, UP2, UPT, UR6, 0x2, URZ ;  /* 0x0000000206267890 */ /* 0x000fe2000ff5e0ff */
[----:B------:R-:W-:Y:S01]  /*6f80*/  UMOV UR4, URZ ;  /* 0x000000ff00047c82 */ /* 0x000fe20008000000 */
[----:B------:R-:W-:Y:S01]  /*6f90*/  UMOV UR42, 0x0 ;  /* 0x00000000002a7882 */ /* 0x000fe20000000000 */
[----:B------:R-:W-:Y:S02]  /*6fa0*/  UIADD3.X UR41, UPT, UPT, UR4, 0x40004040, URZ, UP4, !UPT ;  /* 0x4000404004297890 */ /* 0x000fe4000a7fe4ff */
[----:B------:R-:W-:Y:S02]  /*6fb0*/  UIADD3.X UR39, UPT, UPT, UR4, 0x40004040, URZ, UP2, !UPT ;  /* 0x4000404004277890 */ /* 0x000fe400097fe4ff */
[----:B------:R-:W-:Y:S02]  /*6fc0*/  UIADD3.64 UR26, UPT, UPT, UR40, 0x2, URZ ;  /* 0x00000002281a7897 */ /* 0x000fe4000fffe0ff */
[----:B------:R-:W-:Y:S02]  /*6fd0*/  UIADD3.64 UR24, UPT, UPT, UR38, 0x2, URZ ;  /* 0x0000000226187897 */ /* 0x000fe4000fffe0ff */
[----:B------:R-:W-:-:S02]  /*6fe0*/  UIADD3.64 UR36, UPT, UPT, UR40, 0x4, URZ ;  /* 0x0000000428247897 */ /* 0x000fc4000fffe0ff */
[----:B------:R-:W-:Y:S01]  /*6ff0*/  UIADD3.64 UR34, UPT, UPT, UR38, 0x4, URZ ;  /* 0x0000000426227897 */ /* 0x000fe2000fffe0ff */
[----:B------:R-:W-:Y:S01]  /*7000*/  UMOV UR43, 0x4400910 ;  /* 0x04400910002b7882 */ /* 0x000fe20000000000 */
[----:B------:R-:W-:Y:S01]  /*7010*/  UMOV UR15, 0x40004040 ;  /* 0x40004040000f7882 */ /* 0x000fe20000000000 */
[----:B------:R-:W-:Y:S01]  /*7020*/  UMOV UR7, 0x40004040 ;  /* 0x4000404000077882 */ /* 0x000fe20000000000 */
[----:B------:R-:W-:Y:S01]  /*7030*/  UMOV UR44, 0x0 ;  /* 0x00000000002c7882 */ /* 0x000fe20000000000 */
[----:B------:R-:W-:Y:S01]  /*7040*/  UMOV UR45, 0x4400910 ;  /* 0x04400910002d7882 */ /* 0x000fe20000000000 */
[----:B------:R-:W-:Y:S01]  /*7050*/  UMOV UR46, 0x0 ;  /* 0x00000000002e7882 */ /* 0x000fe20000000000 */
[----:B------:R-:W-:Y:S01]  /*7060*/  UMOV UR47, 0x4400910 ;  /* 0x04400910002f7882 */ /* 0x000fe20000000000 */
[----:B------:R-:W-:Y:S01]  /*7070*/  UMOV UR4, UR12 ;  /* 0x0000000c00047c82 */ /* 0x000fe20008000000 */
[----:B------:R-:W-:Y:S01]  /*7080*/  UMOV UR5, URZ ;  /* 0x000000ff00057c82 */ /* 0x000fe20008000000 */
[----:B------:R1:W-:Y:S01]  /*7090*/  UTCHMMA gdesc[UR6], gdesc[UR14], tmem[UR30], tmem[UR42], idesc[UR43], !UPT ;  /* 0x00ff2a0e060075ea */ /* 0x0003e2000f80001e */
[----:B------:R-:W-:Y:S01]  /*70a0*/  UMOV UR48, 0x0 ;  /* 0x0000000000307882 */ /* 0x000fe20000000000 */
[----:B------:R-:W-:Y:S01]  /*70b0*/  UMOV UR49, 0x4400910 ;  /* 0x0440091000317882 */ /* 0x000fe20000000000 */
[----:B------:R1:W-:Y:S01]  /*70c0*/  UTCHMMA gdesc[UR38], gdesc[UR40], tmem[UR30], tmem[UR44], idesc[UR45], UPT ;  /* 0x00ff2c28260075ea */ /* 0x0003e2000b80001e */
[----:B------:R-:W-:Y:S01]  /*70d0*/  UMOV UR4, UR4 ;  /* 0x0000000400047c82 */ /* 0x000fe20008000000 */
[----:B------:R1:W-:Y:S01]  /*70e0*/  UTCHMMA gdesc[UR24], gdesc[UR26], tmem[UR30], tmem[UR46], idesc[UR47], UPT ;  /* 0x00ff2e1a180075ea */ /* 0x0003e2000b80001e */
[----:B------:R1:W-:Y:S01]  /*70f0*/  UTCHMMA gdesc[UR34], gdesc[UR36], tmem[UR30], tmem[UR48], idesc[UR49], UPT ;  /* 0x00ff3024220075ea */ /* 0x0003e2000b80001e */
[----:B------:R1:W-:Y:S01]  /*7100*/  UTCBAR [UR4], URZ ;  /* 0x000000ff040073e9 */ /* 0x0003e200080000ff */
[----:B------:R-:W-:Y:S01]  /*7110*/  NOP ;  /* 0x0000000000007918 */ /* 0x000fe20000000000 */
.L_x_6:
[----:B------:R-:W-:Y:S01]  /*7120*/  BAR.SYNC.DEFER_BLOCKING 0x0 ;  /* 0x0000000000007b1d */ /* 0x000fe20000010000 */
[----:B------:R-:W-:Y:S01]  /*7130*/  LOP3.LUT R252, R3, 0x2, RZ, 0xfc, !PT ;  /* 0x0000000203fc7812 */ /* 0x000fe200078efcff */
[----:B------:R-:W-:Y:S01]  /*7140*/  VIADD R3, R0, UR10 ;  /* 0x0000000a00037c36 */ /* 0x000fe20008000000 */
[----:B------:R-:W-:Y:S01]  /*7150*/  PLOP3.LUT P1, PT, PT, PT, UP3, 0x80, 0x8 ;  /* 0x000000000008781c */ /* 0x000fe20003f2f038 */
[----:B------:R-:W-:Y:S01]  /*7160*/  USHF.R.S32.HI UR17, URZ, 0x1f, UR9 ;  /* 0x0000001fff117899 */ /* 0x000fe20008011409 */
[----:B------:R-:W-:Y:S01]  /*7170*/  PLOP3.LUT P3, PT, PT, PT, UP3, 0x80, 0x8 ;  /* 0x000000000008781c */ /* 0x000fe20003f6f038 */
[----:B------:R-:W-:Y:S01]  /*7180*/  USHF.L.U32 UR33, UR9, 0x2, URZ ;  /* 0x0000000209217899 */ /* 0x000fe200080006ff */
[----:B------:R-:W-:Y:S01]  /*7190*/  PLOP3.LUT P4, PT, PT, PT, UP3, 0x80, 0x8 ;  /* 0x000000000008781c */ /* 0x000fe20003f8f038 */
[----:B-1----:R-:W-:Y:S01]  /*71a0*/  USHF.L.U64.HI UR34, UR9, 0x2, UR17 ;  /* 0x0000000209227899 */ /* 0x002fe20008010211 */
[----:B------:R-:W-:Y:S01]  /*71b0*/  PLOP3.LUT P5, PT, PT, PT, UP3, 0x80, 0x8 ;  /* 0x000000000008781c */ /* 0x000fe20003faf038 */
[----:B------:R-:W-:Y:S01]  /*71c0*/  UISETP.GE.AND UP2, UPT, UR8, 0x20, UPT ;  /* 0x000000200800788c */ /* 0x000fe2000bf46270 */
[----:B------:R-:W-:Y:S01]  /*71d0*/  UMOV UR6, URZ ;  /* 0x000000ff00067c82 */ /* 0x000fe20008000000 */
[----:B------:R-:W-:Y:S01]  /*71e0*/  @!PT LDS RZ, [RZ] ;  /* 0x00000000fffff984 */ /* 0x000fe20000000800 */
[----:B------:R-:W-:Y:S01]  /*71f0*/  @!PT LDS RZ, [RZ] ;  /* 0x00000000fffff984 */ /* 0x000fe20000000800 */
[----:B------:R-:W-:Y:S01]  /*7200*/  @!PT LDS RZ, [RZ] ;  /* 0x00000000fffff984 */ /* 0x000fe20000000800 */
[----:B------:R1:W-:Y:S01]  /*7210*/  LDGSTS.E [R3+0x1c000], desc[UR22][R206.64], P0 ;  /* 0x1c000000ce037fae */ /* 0x0003e200081a1016 */
[----:B------:R-:W-:-:S04]  /*7220*/  IADD3 R88, P0, PT, R88, UR31, RZ ;  /* 0x0000001f58587c10 */ /* 0x000fc8000ff1e0ff */
[----:B------:R-:W-:Y:S02]  /*7230*/  IADD3.X R89, PT, PT, R89, UR32, RZ, P0, !PT ;  /* 0x0000002059597c10 */ /* 0x000fe400087fe4ff */
[----:B------:R-:W-:Y:S01]  /*7240*/  ISETP.GE.AND P0, PT, R252, UR19, PT ;  /* 0x00000013fc007c0c */ /* 0x000fe2000bf06270 */
[----:B-1----:R-:W1:Y:S03]  /*7250*/  S2R R3, SR_TID.X ;  /* 0x0000000000037919 */ /* 0x002e660000002100 */
[----:B------:R-:W-:-:S04]  /*7260*/  SEL R206, RZ, 0x4, P0 ;  /* 0x00000004ffce7807 */ /* 0x000fc80000000000 */
[----:B------:R-:W-:-:S04]  /*7270*/  SEL R206, R206, RZ, P1 ;  /* 0x000000ffcece7207 */ /* 0x000fc80000800000 */
[----:B------:R-:W-:Y:S01]  /*7280*/  ISETP.NE.U32.AND P0, PT, R206, RZ, PT ;  /* 0x000000ffce00720c */ /* 0x000fe20003f05070 */
[----:B------:R-:W-:-:S12]  /*7290*/  VIADD R206, R0, UR10 ;  /* 0x0000000a00ce7c36 */ /* 0x000fd80008000000 */
[----:B------:R3:W-:Y:S01]  /*72a0*/  LDGSTS.E [R206+0x1c008], desc[UR22][R88.64], P0 ;  /* 0x1c00800058ce7fae */ /* 0x0007e200081a1016 */
[----:B-1----:R-:W-:-:S04]  /*72b0*/  SHF.R.U32.HI R3, RZ, 0x6, R3 ;  /* 0x00000006ff037819 */ /* 0x002fc80000011603 */
[----:B------:R-:W-:-:S04]  /*72c0*/  SGXT.U32 R3, R3, 0x1 ;  /* 0x000000010303781a */ /* 0x000fc80000000000 */
[C---:B------:R-:W-:Y:S02]  /*72d0*/  LOP3.LUT R207, R3.reuse, 0x4, RZ, 0xfc, !PT ;  /* 0x0000000403cf7812 */ /* 0x040fe400078efcff */
[----:B------:R-:W-:Y:S02]  /*72e0*/  LOP3.LUT R252, R3, 0x6, RZ, 0xfc, !PT ;  /* 0x0000000603fc7812 */ /* 0x000fe400078efcff */
[----:B------:R-:W-:Y:S02]  /*72f0*/  ISETP.GE.AND P0, PT, R207, UR19, PT ;  /* 0x00000013cf007c0c */ /* 0x000fe4000bf06270 */
[----:B------:R-:W-:Y:S02]  /*7300*/  ISETP.GE.AND P1, PT, R252, UR19, PT ;  /* 0x00000013fc007c0c */ /* 0x000fe4000bf26270 */
[----:B---3--:R-:W-:Y:S02]  /*7310*/  SEL R89, RZ, 0x4, P0 ;  /* 0x00000004ff597807 */ /* 0x008fe40000000000 */
[----:B------:R-:W-:-:S02]  /*7320*/  SEL R88, RZ, 0x4, P1 ;  /* 0x00000004ff587807 */ /* 0x000fc40000800000 */
[----:B------:R-:W-:Y:S02]  /*7330*/  SEL R89, R89, RZ, P3 ;  /* 0x000000ff59597207 */ /* 0x000fe40001800000 */
[----:B------:R-:W-:Y:S02]  /*7340*/  SEL R88, R88, RZ, P4 ;  /* 0x000000ff58587207 */ /* 0x000fe40002000000 */
[----:B------:R-:W-:Y:S02]  /*7350*/  ISETP.NE.U32.AND P0, PT, R89, RZ, PT ;  /* 0x000000ff5900720c */ /* 0x000fe40003f05070 */
[----:B--2---:R-:W-:Y:S02]  /*7360*/  IADD3 R86, P3, PT, R86, UR31, RZ ;  /* 0x0000001f56567c10 */ /* 0x004fe4000ff7e0ff */
[----:B------:R-:W-:Y:S02]  /*7370*/  ISETP.NE.U32.AND P1, PT, R88, RZ, PT ;  /* 0x000000ff5800720c */ /* 0x000fe40003f25070 */
[----:B------:R-:W-:-:S02]  /*7380*/  IADD3.X R87, PT, PT, R87, UR32, RZ, P3, !PT ;  /* 0x0000002057577c10 */ /* 0x000fc40009ffe4ff */
[----:B------:R-:W-:Y:S02]  /*7390*/  IADD3 R84, P3, PT, R84, UR31, RZ ;  /* 0x0000001f54547c10 */ /* 0x000fe4000ff7e0ff */
[----:B------:R-:W-:Y:S02]  /*73a0*/  LOP3.LUT R207, R3, 0x8, RZ, 0xfc, !PT ;  /* 0x0000000803cf7812 */ /* 0x000fe400078efcff */
[----:B------:R-:W-:Y:S01]  /*73b0*/  IADD3.X R85, PT, PT, R85, UR32, RZ, P3, !PT ;  /* 0x0000002055557c10 */ /* 0x000fe20009ffe4ff */
[----:B------:R-:W-:Y:S01]  /*73c0*/  LDGSTS.E [R18+0x1c000], desc[UR22][R86.64], P0 ;  /* 0x1c00000056127fae */ /* 0x000fe200081a1016 */
[----:B------:R-:W-:Y:S02]  /*73d0*/  LOP3.LUT R252, R3, 0xa, RZ, 0xfc, !PT ;  /* 0x0000000a03fc7812 */ /* 0x000fe400078efcff */
[----:B------:R-:W-:Y:S01]  /*73e0*/  ISETP.GE.AND P0, PT, R207, UR19, PT ;  /* 0x00000013cf007c0c */ /* 0x000fe2000bf06270 */
[----:B------:R1:W-:Y:S01]  /*73f0*/  LDGSTS.E [R18+0x1c008], desc[UR22][R84.64], P1 ;  /* 0x1c00800054127fae */ /* 0x0003e200089a1016 */
[----:B------:R-:W-:-:S02]  /*7400*/  ISETP.GE.AND P1, PT, R252, UR19, PT ;  /* 0x00000013fc007c0c */ /* 0x000fc4000bf26270 */
[----:B------:R-:W-:Y:S02]  /*7410*/  PLOP3.LUT P3, PT, PT, PT, UP3, 0x80, 0x8 ;  /* 0x000000000008781c */ /* 0x000fe40003f6f038 */
[----:B------:R-:W-:Y:S02]  /*7420*/  PLOP3.LUT P4, PT, PT, PT, UP3, 0x80, 0x8 ;  /* 0x000000000008781c */ /* 0x000fe40003f8f038 */
[C---:B------:R-:W-:Y:S02]  /*7430*/  LOP3.LUT R207, R3.reuse, 0xc, RZ, 0xfc, !PT ;  /* 0x0000000c03cf7812 */ /* 0x040fe400078efcff */
[C---:B------:R-:W-:Y:S02]  /*7440*/  LOP3.LUT R252, R3.reuse, 0xe, RZ, 0xfc, !PT ;  /* 0x0000000e03fc7812 */ /* 0x040fe400078efcff */
[----:B------:R-:W-:Y:S02]  /*7450*/  LOP3.LUT R206, R3, 0x1a, RZ, 0xfc, !PT ;  /* 0x0000001a03ce7812 */ /* 0x000fe400078efcff */
[----:B-1----:R-:W-:-:S02]  /*7460*/  SEL R84, RZ, 0x4, P0 ;  /* 0x00000004ff547807 */ /* 0x002fc40000000000 */
[----:B------:R-:W-:Y:S02]  /*7470*/  SEL R18, RZ, 0x4, P1 ;  /* 0x00000004ff127807 */ /* 0x000fe40000800000 */
[----:B------:R-:W-:Y:S02]  /*7480*/  SEL R84, R84, RZ, P3 ;  /* 0x000000ff54547207 */ /* 0x000fe40001800000 */
[----:B------:R-:W-:Y:S02]  /*7490*/  SEL R18, R18, RZ, P4 ;  /* 0x000000ff12127207 */ /* 0x000fe40002000000 */
[----:B------:R-:W-:Y:S02]  /*74a0*/  ISETP.NE.U32.AND P0, PT, R84, RZ, PT ;  /* 0x000000ff5400720c */ /* 0x000fe40003f05070 */
[----:B------:R-:W-:Y:S02]  /*74b0*/  IADD3 R82, P3, PT, R82, UR31, RZ ;  /* 0x0000001f52527c10 */ /* 0x000fe4000ff7e0ff */
[----:B------:R-:W-:-:S02]  /*74c0*/  ISETP.NE.U32.AND P1, PT, R18, RZ, PT ;  /* 0x000000ff1200720c */ /* 0x000fc40003f25070 */
[----:B------:R-:W-:Y:S02]  /*74d0*/  IADD3.X R83, PT, PT, R83, UR32, RZ, P3, !PT ;  /* 0x0000002053537c10 */ /* 0x000fe40009ffe4ff */
[----:B------:R-:W-:Y:S02]  /*74e0*/  IADD3 R80, P3, PT, R80, UR31, RZ ;  /* 0x0000001f50507c10 */ /* 0x000fe4000ff7e0ff */
[----:B------:R-:W-:Y:S02]  /*74f0*/  PLOP3.LUT P4, PT, PT, PT, UP3, 0x80, 0x8 ;  /* 0x000000000008781c */ /* 0x000fe40003f8f038 */
[----:B------:R-:W-:Y:S01]  /*7500*/  IADD3.X R81, PT, PT, R81, UR32, RZ, P3, !PT ;  /* 0x0000002051517c10 */ /* 0x000fe20009ffe4ff */
[----:B------:R-:W-:Y:S01]  /*7510*/  LDGSTS.E [R19+0x1c000], desc[UR22][R82.64], P0 ;  /* 0x1c00000052137fae */ /* 0x000fe200081a1016 */
[----:B------:R-:W-:Y:S02]  /*7520*/  ISETP.GE.AND P0, PT, R207, UR19, PT ;  /* 0x00000013cf007c0c */ /* 0x000fe4000bf06270 */
[----:B------:R-:W-:Y:S01]  /*7530*/  PLOP3.LUT P3, PT, PT, PT, UP3, 0x80, 0x8 ;  /* 0x000000000008781c */ /* 0x000fe20003f6f038 */
[----:B------:R1:W-:Y:S01]  /*7540*/  LDGSTS.E [R19+0x1c008], desc[UR22][R80.64], P1 ;  /* 0x1c00800050137fae */ /* 0x0003e200089a1016 */
[----:B------:R-:W-:-:S02]  /*7550*/  ISETP.GE.AND P1, PT, R252, UR19, PT ;  /* 0x00000013fc007c0c */ /* 0x000fc4000bf26270 */
[C---:B------:R-:W-:Y:S02]  /*7560*/  LOP3.LUT R252, R3.reuse, 0x10, RZ, 0xfc, !PT ;  /* 0x0000001003fc7812 */ /* 0x040fe400078efcff */
[----:B------:R-:W-:Y:S02]  /*7570*/  SEL R18, RZ, 0x4, P1 ;  /* 0x00000004ff127807 */ /* 0x000fe40000800000 */
[----:B------:R-:W-:Y:S02]  /*7580*/  LOP3.LUT R207, R3, 0x12, RZ, 0xfc, !PT ;  /* 0x0000001203cf7812 */ /* 0x000fe400078efcff */
[----:B------:R-:W-:Y:S02]  /*7590*/  SEL R18, R18, RZ, P4 ;  /* 0x000000ff12127207 */ /* 0x000fe40002000000 */
[----:B------:R-:W-:Y:S02]  /*75a0*/  PLOP3.LUT P4, PT, PT, PT, UP3, 0x80, 0x8 ;  /* 0x000000000008781c */ /* 0x000fe40003f8f038 */
[----:B-1----:R-:W-:-:S02]  /*75b0*/  SEL R19, RZ, 0x4, P0 ;  /* 0x00000004ff137807 */ /* 0x002fc40000000000 */
[----:B------:R-:W-:Y:S02]  /*75c0*/  ISETP.NE.U32.AND P1, PT, R18, RZ, PT ;  /* 0x000000ff1200720c */ /* 0x000fe40003f25070 */
[----:B------:R-:W-:Y:S02]  /*75d0*/  SEL R19, R19, RZ, P3 ;  /* 0x000000ff13137207 */ /* 0x000fe40001800000 */
[----:B------:R-:W-:Y:S02]  /*75e0*/  IADD3 R18, P3, PT, R78, UR31, RZ ;  /* 0x0000001f4e127c10 */ /* 0x000fe4000ff7e0ff */
[----:B------:R-:W-:Y:S02]  /*75f0*/  ISETP.NE.U32.AND P0, PT, R19, RZ, PT ;  /* 0x000000ff1300720c */ /* 0x000fe40003f05070 */
[----:B------:R-:W-:Y:S02]  /*7600*/  IADD3.X R19, PT, PT, R79, UR32, RZ, P3, !PT ;  /* 0x000000204f137c10 */ /* 0x000fe40009ffe4ff */
[----:B------:R-:W-:-:S04]  /*7610*/  IADD3 R76, P3, PT, R76, UR31, RZ ;  /* 0x0000001f4c4c7c10 */ /* 0x000fc8000ff7e0ff */
[----:B------:R-:W-:-:S05]  /*7620*/  IADD3.X R77, PT, PT, R77, UR32, RZ, P3, !PT ;  /* 0x000000204d4d7c10 */ /* 0x000fca0009ffe4ff */
[----:B------:R1:W-:Y:S01]  /*7630*/  LDGSTS.E [R20+0x1c000], desc[UR22][R18.64], P0 ;  /* 0x1c00000012147fae */ /* 0x0003e200081a1016 */
[----:B------:R-:W-:Y:S02]  /*7640*/  ISETP.GE.AND P0, PT, R252, UR19, PT ;  /* 0x00000013fc007c0c */ /* 0x000fe4000bf06270 */
[C---:B------:R-:W-:Y:S01]  /*7650*/  LOP3.LUT R252, R3.reuse, 0x14, RZ, 0xfc, !PT ;  /* 0x0000001403fc7812 */ /* 0x040fe200078efcff */
[----:B------:R2:W-:Y:S01]  /*7660*/  LDGSTS.E [R20+0x1c008], desc[UR22][R76.64], P1 ;  /* 0x1c0080004c147fae */ /* 0x0005e200089a1016 */
[----:B------:R-:W-:Y:S02]  /*7670*/  PLOP3.LUT P1, PT, PT, PT, UP3, 0x80, 0x8 ;  /* 0x000000000008781c */ /* 0x000fe40003f2f038 */
[----:B------:R-:W-:Y:S02]  /*7680*/  ISETP.GE.AND P3, PT, R252, UR19, PT ;  /* 0x00000013fc007c0c */ /* 0x000fe4000bf66270 */
[----:B------:R-:W-:Y:S02]  /*7690*/  LOP3.LUT R252, R3, 0x16, RZ, 0xfc, !PT ;  /* 0x0000001603fc7812 */ /* 0x000fe400078efcff */
[----:B-1----:R-:W-:-:S02]  /*76a0*/  SEL R18, RZ, 0x4, P0 ;  /* 0x00000004ff127807 */ /* 0x002fc40000000000 */
[----:B------:R-:W-:Y:S02]  /*76b0*/  ISETP.GE.AND P0, PT, R207, UR19, PT ;  /* 0x00000013cf007c0c */ /* 0x000fe4000bf06270 */
[----:B------:R-:W-:Y:S02]  /*76c0*/  SEL R18, R18, RZ, P1 ;  /* 0x000000ff12127207 */ /* 0x000fe40000800000 */
[----:B------:R-:W-:Y:S02]  /*76d0*/  SEL R19, RZ, 0x4, P0 ;  /* 0x00000004ff137807 */ /* 0x000fe40000000000 */
[----:B------:R-:W-:Y:S02]  /*76e0*/  ISETP.NE.U32.AND P1, PT, R18, RZ, PT ;  /* 0x000000ff1200720c */ /* 0x000fe40003f25070 */
[----:B------:R-:W-:Y:S02]  /*76f0*/  SEL R18, RZ, 0x4, P3 ;  /* 0x00000004ff127807 */ /* 0x000fe40001800000 */
[----:B------:R-:W-:-:S02]  /*7700*/  LOP3.LUT R207, R3, 0x18, RZ, 0xfc, !PT ;  /* 0x0000001803cf7812 */ /* 0x000fc400078efcff */
[----:B------:R-:W-:Y:S02]  /*7710*/  SEL R19, R19, RZ, P4 ;  /* 0x000000ff13137207 */ /* 0x000fe40002000000 */
[----:B------:R-:W-:Y:S02]  /*7720*/  SEL R18, R18, RZ, P5 ;  /* 0x000000ff12127207 */ /* 0x000fe40002800000 */
[----:B------:R-:W-:Y:S02]  /*7730*/  ISETP.GE.AND P6, PT, R252, UR19, PT ;  /* 0x00000013fc007c0c */ /* 0x000fe4000bfc6270 */
[----:B------:R-:W-:Y:S01]  /*7740*/  ISETP.GE.AND P4, PT, R207, UR19, PT ;  /* 0x00000013cf007c0c */ /* 0x000fe2000bf86270 */
[----:B------:R-:W1:Y:S01]  /*7750*/  S2R R252, SR_TID.X ;  /* 0x0000000000fc7919 */ /* 0x000e620000002100 */
[----:B------:R-:W-:Y:S02]  /*7760*/  ISETP.NE.U32.AND P3, PT, R19, RZ, PT ;  /* 0x000000ff1300720c */ /* 0x000fe40003f65070 */
[----:B------:R-:W-:-:S02]  /*7770*/  ISETP.NE.U32.AND P5, PT, R18, RZ, PT ;  /* 0x000000ff1200720c */ /* 0x000fc40003fa5070 */
[----:B------:R-:W-:Y:S02]  /*7780*/  SEL R19, RZ, 0x4, P6 ;  /* 0x00000004ff137807 */ /* 0x000fe40003000000 */
[----:B------:R-:W-:Y:S02]  /*7790*/  PLOP3.LUT P6, PT, PT, PT, UP3, 0x80, 0x8 ;  /* 0x000000000008781c */ /* 0x000fe40003fcf038 */
[----:B------:R-:W-:Y:S02]  /*77a0*/  SEL R18, RZ, 0x4, P4 ;  /* 0x00000004ff127807 */ /* 0x000fe40002000000 */
[----:B------:R-:W-:Y:S02]  /*77b0*/  PLOP3.LUT P0, PT, PT, PT, UP3, 0x80, 0x8 ;  /* 0x000000000008781c */ /* 0x000fe40003f0f038 */
[----:B------:R-:W-:Y:S02]  /*77c0*/  SEL R18, R18, RZ, P6 ;  /* 0x000000ff12127207 */ /* 0x000fe40003000000 */
[----:B------:R-:W-:-:S02]  /*77d0*/  SEL R19, R19, RZ, P0 ;  /* 0x000000ff13137207 */ /* 0x000fc40000000000 */
[----:B------:R-:W-:Y:S02]  /*77e0*/  ISETP.NE.U32.AND P0, PT, R18, RZ, PT ;  /* 0x000000ff1200720c */ /* 0x000fe40003f05070 */
[----:B------:R-:W-:Y:S02]  /*77f0*/  IADD3 R18, P6, PT, R74, UR31, RZ ;  /* 0x0000001f4a127c10 */ /* 0x000fe4000ffde0ff */
[----:B------:R-:W-:Y:S02]  /*7800*/  ISETP.NE.U32.AND P4, PT, R19, RZ, PT ;  /* 0x000000ff1300720c */ /* 0x000fe40003f85070 */
[----:B------:R-:W-:Y:S02]  /*7810*/  IADD3.X R19, PT, PT, R75, UR32, RZ, P6, !PT ;  /* 0x000000204b137c10 */ /* 0x000fe4000b7fe4ff */
[----:B------:R-:W-:-:S03]  /*7820*/  IADD3 R72, P6, PT, R72, UR31, RZ ;  /* 0x0000001f48487c10 */ /* 0x000fc6000ffde0ff */
[----:B------:R3:W-:Y:S01]  /*7830*/  LDGSTS.E [R21+0x1c000], desc[UR22][R18.64], P1 ;  /* 0x1c00000012157fae */ /* 0x0007e200089a1016 */
[----:B------:R-:W-:Y:S02]  /*7840*/  IADD3.X R73, PT, PT, R73, UR32, RZ, P6, !PT ;  /* 0x0000002049497c10 */ /* 0x000fe4000b7fe4ff */
[----:B------:R-:W-:Y:S02]  /*7850*/  IADD3 R70, P6, PT, R70, UR31, RZ ;  /* 0x0000001f46467c10 */ /* 0x000fe4000ffde0ff */
[----:B-1----:R-:W-:Y:S01]  /*7860*/  LOP3.LUT R252, R252, 0x1f, RZ, 0xc0, !PT ;  /* 0x0000001ffcfc7812 */ /* 0x002fe200078ec0ff */
[----:B------:R1:W-:Y:S01]  /*7870*/  LDGSTS.E [R21+0x1c008], desc[UR22][R72.64], P3 ;  /* 0x1c00800048157fae */ /* 0x0003e200099a1016 */
[----:B------:R-:W-:Y:S02]  /*7880*/  IADD3.X R71, PT, PT, R71, UR32, RZ, P6, !PT ;  /* 0x0000002047477c10 */ /* 0x000fe4000b7fe4ff */
[----:B------:R-:W-:Y:S02]  /*7890*/  IADD3 R68, P6, PT, R68, UR31, RZ ;  /* 0x0000001f44447c10 */ /* 0x000fe4000ffde0ff */
[----:B--2---:R-:W-:Y:S01]  /*78a0*/  IADD3 R20, P3, PT, R120, UR33, RZ ;  /* 0x0000002178147c10 */ /* 0x004fe2000ff7e0ff */
[----:B------:R2:W-:Y:S01]  /*78b0*/  LDGSTS.E [R22+0x1c000], desc[UR22][R70.64], P5 ;  /* 0x1c00000046167fae */ /* 0x0005e2000a9a1016 */
[----:B------:R-:W-:-:S02]  /*78c0*/  IADD3.X R69, PT, PT, R69, UR32, RZ, P6, !PT ;  /* 0x0000002045457c10 */ /* 0x000fc4000b7fe4ff */
[----:B------:R-:W-:Y:S02]  /*78d0*/  IADD3 R66, P6, PT, R66, UR31, RZ ;  /* 0x0000001f42427c10 */ /* 0x000fe4000ffde0ff */
[----:B---3--:R-:W-:Y:S01]  /*78e0*/  IADD3 R18, P1, PT, R124, UR33, RZ ;  /* 0x000000217c127c10 */ /* 0x008fe2000ff3e0ff */
[----:B------:R3:W-:Y:S01]  /*78f0*/  LDGSTS.E [R22+0x1c008], desc[UR22][R68.64], P4 ;  /* 0x1c00800044167fae */ /* 0x0007e2000a1a1016 */
[----:B------:R-:W-:Y:S02]  /*7900*/  IADD3.X R67, PT, PT, R67, UR32, RZ, P6, !PT ;  /* 0x0000002043437c10 */ /* 0x000fe4000b7fe4ff */
[----:B------:R-:W-:Y:S02]  /*7910*/  IADD3 R64, P6, PT, R64, UR31, RZ ;  /* 0x0000001f40407c10 */ /* 0x000fe4000ffde0ff */
[----:B-1----:R-:W-:Y:S01]  /*7920*/  IADD3.X R21, PT, PT, R121, UR34, RZ, P3, !PT ;  /* 0x0000002279157c10 */ /* 0x002fe20009ffe4ff */
[----:B------:R1:W-:Y:S01]  /*7930*/  LDGSTS.E [R24+0x1c000], desc[UR22][R66.64], P0 ;  /* 0x1c00000042187fae */ /* 0x0003e200081a1016 */
[----:B------:R-:W-:-:S02]  /*7940*/  IADD3.X R65, PT, PT, R65, UR32, RZ, P6, !PT ;  /* 0x0000002041417c10 */ /* 0x000fc4000b7fe4ff */
[----:B------:R-:W-:Y:S02]  /*7950*/  IADD3 R60, P6, PT, R60, UR31, RZ ;  /* 0x0000001f3c3c7c10 */ /* 0x000fe4000ffde0ff */
[----:B------:R-:W-:Y:S02]  /*7960*/  IADD3 R72, P3, PT, R116, UR33, RZ ;  /* 0x0000002174487c10 */ /* 0x000fe4000ff7e0ff */
[----:B------:R-:W-:Y:S02]  /*7970*/  IADD3.X R61, PT, PT, R61, UR32, RZ, P6, !PT ;  /* 0x000000203d3d7c10 */ /* 0x000fe4000b7fe4ff */
[----:B------:R-:W-:Y:S02]  /*7980*/  IADD3 R56, P6, PT, R56, UR31, RZ ;  /* 0x0000001f38387c10 */ /* 0x000fe4000ffde0ff */
[----:B------:R-:W-:Y:S02]  /*7990*/  IADD3.X R73, PT, PT, R117, UR34, RZ, P3, !PT ;  /* 0x0000002275497c10 */ /* 0x000fe40009ffe4ff */
[----:B------:R-:W-:-:S02]  /*79a0*/  IADD3.X R57, PT, PT, R57, UR32, RZ, P6, !PT ;  /* 0x0000002039397c10 */ /* 0x000fc4000b7fe4ff */
[----:B------:R-:W-:Y:S02]  /*79b0*/  IADD3 R74, P6, PT, R204, UR33, RZ ;  /* 0x00000021cc4a7c10 */ /* 0x000fe4000ffde0ff */
[----:B--2---:R-:W-:Y:S02]  /*79c0*/  IADD3 R70, P5, PT, R100, UR33, RZ ;  /* 0x0000002164467c10 */ /* 0x004fe4000ffbe0ff */
[----:B------:R-:W-:Y:S02]  /*79d0*/  IADD3.X R75, PT, PT, R205, UR34, RZ, P6, !PT ;  /* 0x00000022cd4b7c10 */ /* 0x000fe4000b7fe4ff */
[----:B------:R-:W-:Y:S02]  /*79e0*/  IADD3 R76, P6, PT, R202, UR33, RZ ;  /* 0x00000021ca4c7c10 */ /* 0x000fe4000ffde0ff */
[----:B------:R-:W-:Y:S02]  /*79f0*/  LOP3.LUT R205, R3, 0x1c, RZ, 0xfc, !PT ;  /* 0x0000001c03cd7812 */ /* 0x000fe400078efcff */
[----:B------:R-:W-:-:S02]  /*7a00*/  IADD3.X R77, PT, PT, R203, UR34, RZ, P6, !PT ;  /* 0x00000022cb4d7c10 */ /* 0x000fc4000b7fe4ff */
[----:B------:R-:W-:Y:S02]  /*7a10*/  IADD3 R78, P6, PT, R200, UR33, RZ ;  /* 0x00000021c84e7c10 */ /* 0x000fe4000ffde0ff */
[----:B------:R-:W-:Y:S02]  /*7a20*/  IADD3.X R19, PT, PT, R125, UR34, RZ, P1, !PT ;  /* 0x000000227d137c10 */ /* 0x000fe40008ffe4ff */
[----:B------:R-:W-:Y:S02]  /*7a30*/  IADD3.X R79, PT, PT, R201, UR34, RZ, P6, !PT ;  /* 0x00000022c94f7c10 */ /* 0x000fe4000b7fe4ff */
[----:B------:R-:W-:Y:S02]  /*7a40*/  IADD3 R80, P6, PT, R198, UR33, RZ ;  /* 0x00000021c6507c10 */ /* 0x000fe4000ffde0ff */
[----:B------:R-:W-:Y:S02]  /*7a50*/  LOP3.LUT R204, R3, 0x1e, RZ, 0xfc, !PT ;  /* 0x0000001e03cc7812 */ /* 0x000fe400078efcff */
[----:B------:R-:W-:-:S02]  /*7a60*/  IADD3.X R81, PT, PT, R199, UR34, RZ, P6, !PT ;  /* 0x00000022c7517c10 */ /* 0x000fc4000b7fe4ff */
[----:B------:R-:W-:Y:S02]  /*7a70*/  IADD3 R82, P6, PT, R196, UR33, RZ ;  /* 0x00000021c4527c10 */ /* 0x000fe4000ffde0ff */
[----:B------:R-:W-:Y:S02]  /*7a80*/  ISETP.GE.AND P1, PT, R205, UR19, PT ;  /* 0x00000013cd007c0c */ /* 0x000fe4000bf26270 */
[----:B------:R-:W-:Y:S02]  /*7a90*/  IADD3.X R83, PT, PT, R197, UR34, RZ, P6, !PT ;  /* 0x00000022c5537c10 */ /* 0x000fe4000b7fe4ff */
[----:B------:R-:W-:Y:S02]  /*7aa0*/  IADD3 R84, P6, PT, R194, UR33, RZ ;  /* 0x00000021c2547c10 */ /* 0x000fe4000ffde0ff */
[----:B------:R-:W-:Y:S02]  /*7ab0*/  ISETP.GE.AND P4, PT, R252, UR19, PT ;  /* 0x00000013fc007c0c */ /* 0x000fe4000bf86270 */
[----:B------:R-:W-:-:S02]  /*7ac0*/  IADD3.X R85, PT, PT, R195, UR34, RZ, P6, !PT ;  /* 0x00000022c3557c10 */ /* 0x000fc4000b7fe4ff */
[----:B------:R-:W-:Y:S02]  /*7ad0*/  IADD3 R86, P6, PT, R192, UR33, RZ ;  /* 0x00000021c0567c10 */ /* 0x000fe4000ffde0ff */
[----:B------:R-:W-:Y:S02]  /*7ae0*/  IADD3.X R71, PT, PT, R101, UR34, RZ, P5, !PT ;  /* 0x0000002265477c10 */ /* 0x000fe4000affe4ff */
[----:B------:R-:W-:Y:S02]  /*7af0*/  IADD3.X R87, PT, PT, R193, UR34, RZ, P6, !PT ;  /* 0x00000022c1577c10 */ /* 0x000fe4000b7fe4ff */
[----:B------:R-:W-:Y:S02]  /*7b00*/  IADD3 R88, P6, PT, R190, UR33, RZ ;  /* 0x00000021be587c10 */ /* 0x000fe4000ffde0ff */
[----:B------:R-:W-:Y:S02]  /*7b10*/  ISETP.GE.AND P5, PT, R204, UR19, PT ;  /* 0x00000013cc007c0c */ /* 0x000fe4000bfa6270 */
[----:B------:R-:W-:-:S02]  /*7b20*/  IADD3.X R89, PT, PT, R191, UR34, RZ, P6, !PT ;  /* 0x00000022bf597c10 */ /* 0x000fc4000b7fe4ff */
[----:B------:R-:W-:Y:S02]  /*7b30*/  IADD3 R188, P6, PT, R188, UR33, RZ ;  /* 0x00000021bcbc7c10 */ /* 0x000fe4000ffde0ff */
[----:B------:R-:W-:Y:S02]  /*7b40*/  SEL R116, RZ, 0x4, P1 ;  /* 0x00000004ff747807 */ /* 0x000fe40000800000 */
[----:B------:R-:W-:Y:S02]  /*7b50*/  IADD3.X R189, PT, PT, R189, UR34, RZ, P6, !PT ;  /* 0x00000022bdbd7c10 */ /* 0x000fe4000b7fe4ff */
[----:B------:R-:W-:Y:S02]  /*7b60*/  IADD3 R186, P6, PT, R186, UR33, RZ ;  /* 0x00000021baba7c10 */ /* 0x000fe4000ffde0ff */
[----:B---3--:R-:W-:Y:S02]  /*7b70*/  SEL R22, RZ, 0x4, P4 ;  /* 0x00000004ff167807 */ /* 0x008fe40002000000 */
[----:B------:R-:W-:-:S02]  /*7b80*/  IADD3.X R187, PT, PT, R187, UR34, RZ, P6, !PT ;  /* 0x00000022bbbb7c10 */ /* 0x000fc4000b7fe4ff */
[----:B------:R-:W-:Y:S02]  /*7b90*/  IADD3 R184, P6, PT, R184, UR33, RZ ;  /* 0x00000021b8b87c10 */ /* 0x000fe4000ffde0ff */
[----:B------:R-:W-:Y:S02]  /*7ba0*/  IADD3 R112, P1, PT, R112, UR33, RZ ;  /* 0x0000002170707c10 */ /* 0x000fe4000ff3e0ff */
[----:B------:R-:W-:Y:S02]  /*7bb0*/  IADD3.X R185, PT, PT, R185, UR34, RZ, P6, !PT ;  /* 0x00000022b9b97c10 */ /* 0x000fe4000b7fe4ff */
[----:B------:R-:W-:Y:S02]  /*7bc0*/  IADD3 R182, P6, PT, R182, UR33, RZ ;  /* 0x00000021b6b67c10 */ /* 0x000fe4000ffde0ff */
[----:B------:R-:W-:Y:S02]  /*7bd0*/  IADD3 R92, P4, PT, R92, UR33, RZ ;  /* 0x000000215c5c7c10 */ /* 0x000fe4000ff9e0ff */
[----:B------:R-:W-:-:S02]  /*7be0*/  IADD3.X R183, PT, PT, R183, UR34, RZ, P6, !PT ;  /* 0x00000022b7b77c10 */ /* 0x000fc4000b7fe4ff */
[----:B------:R-:W-:Y:S02]  /*7bf0*/  IADD3 R180, P6, PT, R180, UR33, RZ ;  /* 0x00000021b4b47c10 */ /* 0x000fe4000ffde0ff */
[----:B------:R-:W-:Y:S02]  /*7c00*/  PLOP3.LUT P3, PT, PT, PT, UP3, 0x80, 0x8 ;  /* 0x000000000008781c */ /* 0x000fe40003f6f038 */
[----:B------:R-:W-:Y:S02]  /*7c10*/  IADD3.X R181, PT, PT, R181, UR34, RZ, P6, !PT ;  /* 0x00000022b5b57c10 */ /* 0x000fe4000b7fe4ff */
[----:B------:R-:W-:Y:S02]  /*7c20*/  IADD3 R178, P6, PT, R178, UR33, RZ ;  /* 0x00000021b2b27c10 */ /* 0x000fe4000ffde0ff */
[----:B------:R-:W-:Y:S02]  /*7c30*/  IADD3.X R113, PT, PT, R113, UR34, RZ, P1, !PT ;  /* 0x0000002271717c10 */ /* 0x000fe40008ffe4ff */
[----:B------:R-:W-:-:S02]  /*7c40*/  IADD3.X R179, PT, PT, R179, UR34, RZ, P6, !PT ;  /* 0x00000022b3b37c10 */ /* 0x000fc4000b7fe4ff */
[----:B------:R-:W-:Y:S02]  /*7c50*/  IADD3 R176, P6, PT, R176, UR33, RZ ;  /* 0x00000021b0b07c10 */ /* 0x000fe4000ffde0ff */
[----:B------:R-:W-:Y:S02]  /*7c60*/  IADD3.X R93, PT, PT, R93, UR34, RZ, P4, !PT ;  /* 0x000000225d5d7c10 */ /* 0x000fe4000a7fe4ff */
        /* <DEDUP_REMOVED lines=8> */
[----:B------:R-:W-:Y:S02]  /*7cf0*/  SEL R116, R116, RZ, P3 ;  /* 0x000000ff74747207 */ /* 0x000fe40001800000 */
[----:B------:R-:W-:-:S02]  /*7d00*/  IADD3.X R169, PT, PT, R169, UR34, RZ, P6, !PT ;  /* 0x00000022a9a97c10 */ /* 0x000fc4000b7fe4ff */
[----:B------:R-:W-:Y:S02]  /*7d10*/  IADD3 R166, P6, PT, R166, UR33, RZ ;  /* 0x00000021a6a67c10 */ /* 0x000fe4000ffde0ff */
[----:B------:R-:W-:Y:S02]  /*7d20*/  IADD3.X R109, PT, PT, R109, UR34, RZ, P1, !PT ;  /* 0x000000226d6d7c10 */ /* 0x000fe40008ffe4ff */
[----:B------:R-:W-:Y:S02]  /*7d30*/  IADD3.X R167, PT, PT, R167, UR34, RZ, P6, !PT ;  /* 0x00000022a7a77c10 */ /* 0x000fe4000b7fe4ff */
[----:B------:R-:W-:Y:S02]  /*7d40*/  IADD3 R164, P6, PT, R164, UR33, RZ ;  /* 0x00000021a4a47c10 */ /* 0x000fe4000ffde0ff */
[----:B------:R-:W-:Y:S02]  /*7d50*/  SEL R22, R22, RZ, P4 ;  /* 0x000000ff16167207 */ /* 0x000fe40002000000 */
[----:B------:R-:W-:-:S02]  /*7d60*/  IADD3.X R165, PT, PT, R165, UR34, RZ, P6, !PT ;  /* 0x00000022a5a57c10 */ /* 0x000fc4000b7fe4ff */
[----:B------:R-:W-:Y:S02]  /*7d70*/  IADD3 R122, P6, PT, R122, UR33, RZ ;  /* 0x000000217a7a7c10 */ /* 0x000fe4000ffde0ff */
[----:B------:R-:W-:Y:S02]  /*7d80*/  ISETP.NE.U32.AND P1, PT, R116, RZ, PT ;  /* 0x000000ff7400720c */ /* 0x000fe40003f25070 */
[----:B------:R-:W-:Y:S02]  /*7d90*/  IADD3.X R123, PT, PT, R123, UR34, RZ, P6, !PT ;  /* 0x000000227b7b7c10 */ /* 0x000fe4000b7fe4ff */
[----:B------:R-:W-:-:S04]  /*7da0*/  IADD3 R118, P6, PT, R118, UR33, RZ ;  /* 0x0000002176767c10 */ /* 0x000fc8000ffde0ff */
        /* <DEDUP_REMOVED lines=59> */
[----:B------:R-:W-:-:S04]  /*8160*/  ISETP.GE.AND P6, PT, R206, UR19, PT ;  /* 0x00000013ce007c0c */ /* 0x000fc8000bfc6270 */
[----:B------:R-:W-:Y:S02]  /*8170*/  SEL R120, RZ, 0x4, P6 ;  /* 0x00000004ff787807 */ /* 0x000fe40003000000 */
[----:B------:R-:W-:-:S04]  /*8180*/  PLOP3.LUT P6, PT, PT, PT, UP3, 0x80, 0x8 ;  /* 0x000000000008781c */ /* 0x000fc80003fcf038 */
[----:B------:R-:W-:Y:S02]  /*8190*/  SEL R117, R120, RZ, P6 ;  /* 0x000000ff78757207 */ /* 0x000fe40003000000 */
[----:B------:R-:W-:Y:S02]  /*81a0*/  IADD3 R104, P6, PT, R104, UR33, RZ ;  /* 0x0000002168687c10 */ /* 0x000fe4000ffde0ff */
[----:B------:R-:W-:Y:S02]  /*81b0*/  ISETP.NE.U32.AND P3, PT, R117, RZ, PT ;  /* 0x000000ff7500720c */ /* 0x000fe40003f65070 */
[----:B------:R-:W-:Y:S02]  /*81c0*/  IADD3.X R105, PT, PT, R105, UR34, RZ, P6, !PT ;  /* 0x0000002269697c10 */ /* 0x000fe4000b7fe4ff */
[----:B------:R-:W-:Y:S02]  /*81d0*/  IADD3 R68, P6, PT, R96, UR33, RZ ;  /* 0x0000002160447c10 */ /* 0x000fe4000ffde0ff */
[----:B------:R-:W-:-:S02]  /*81e0*/  SEL R96, RZ, 0x4, P5 ;  /* 0x00000004ff607807 */ /* 0x000fc40002800000 */
[----:B------:R-:W-:Y:S02]  /*81f0*/  IADD3.X R69, PT, PT, R97, UR34, RZ, P6, !PT ;  /* 0x0000002261457c10 */ /* 0x000fe4000b7fe4ff */
[----:B------:R-:W-:Y:S02]  /*8200*/  IADD3 R62, P6, PT, R62, UR33, RZ ;  /* 0x000000213e3e7c10 */ /* 0x000fe4000ffde0ff */
[----:B------:R-:W-:Y:S01]  /*8210*/  PLOP3.LUT P5, PT, PT, PT, UP3, 0x80, 0x8 ;  /* 0x000000000008781c */ /* 0x000fe20003faf038 */
[----:B------:R1:W-:Y:S01]  /*8220*/  LDGSTS.E [R24+0x1c008], desc[UR22][R64.64], P3 ;  /* 0x1c00800040187fae */ /* 0x0003e200099a1016 */
[----:B------:R-:W-:Y:S01]  /*8230*/  IADD3.X R63, PT, PT, R63, UR34, RZ, P6, !PT ;  /* 0x000000223f3f7c10 */ /* 0x000fe2000b7fe4ff */
[----:B------:R-:W-:Y:S01]  /*8240*/  UISETP.GE.AND UP3, UPT, UR8, 0x40, UPT ;  /* 0x000000400800788c */ /* 0x000fe2000bf66270 */
[----:B------:R-:W-:Y:S01]  /*8250*/  SEL R96, R96, RZ, P5 ;  /* 0x000000ff60607207 */ /* 0x000fe20002800000 */
[----:B------:R1:W-:Y:S01]  /*8260*/  LDGSTS.E [R25+0x1c000], desc[UR22][R60.64], P1 ;  /* 0x1c0000003c197fae */ /* 0x0003e200089a1016 */
[----:B------:R-:W-:-:S02]  /*8270*/  IADD3 R50, P6, PT, R50, UR33, RZ ;  /* 0x0000002132327c10 */ /* 0x000fc4000ffde0ff */
[----:B------:R-:W-:Y:S02]  /*8280*/  ISETP.NE.U32.AND P4, PT, R96, RZ, PT ;  /* 0x000000ff6000720c */ /* 0x000fe40003f85070 */
[----:B------:R-:W-:Y:S02]  /*8290*/  IADD3.X R51, PT, PT, R51, UR34, RZ, P6, !PT ;  /* 0x0000002233337c10 */ /* 0x000fe4000b7fe4ff */
[----:B------:R-:W-:Y:S02]  /*82a0*/  ISETP.NE.U32.AND P6, PT, R22, RZ, PT ;  /* 0x000000ff1600720c */ /* 0x000fe40003fc5070 */
[----:B------:R-:W-:-:S04]  /*82b0*/  IADD3 R54, P5, PT, R54, UR33, RZ ;  /* 0x0000002136367c10 */ /* 0x000fc8000ffbe0ff */
[----:B------:R-:W-:Y:S02]  /*82c0*/  IADD3.X R55, PT, PT, R55, UR34, RZ, P5, !PT ;  /* 0x0000002237377c10 */ /* 0x000fe4000affe4ff */
[----:B------:R-:W-:Y:S01]  /*82d0*/  IADD3 R46, P5, PT, R46, UR33, RZ ;  /* 0x000000212e2e7c10 */ /* 0x000fe2000ffbe0ff */
[----:B------:R1:W-:Y:S03]  /*82e0*/  LDGSTS.E [R25+0x1c008], desc[UR22][R56.64], P4 ;  /* 0x1c00800038197fae */ /* 0x0003e6000a1a1016 */
[----:B------:R-:W-:Y:S01]  /*82f0*/  IADD3.X R47, PT, PT, R47, UR34, RZ, P5, !PT ;  /* 0x000000222f2f7c10 */ /* 0x000fe2000affe4ff */
[----:B------:R-:W0:Y:S04]  /*8300*/  LDGDEPBAR ;  /* 0x00000000000079af */ /* 0x000e280000000000 */
        /* <DEDUP_REMOVED lines=65> */
[----:B------:R-:W-:Y:S05]  /*8720*/  BRA.U !UP3, `(.L_x_7) ;  /* 0x000000310b547547 */ /* 0x000fea000b800000 */
[----:B------:R-:W2:Y:S01]  /*8730*/  LDL.LU R252, [R1+0x4] ;  /* 0x0000040001fc7983 */ /* 0x000ea20000300800 */
[----:B-1----:R-:W-:Y:S01]  /*8740*/  SHF.R.S32.HI R90, RZ, 0x1f, R17 ;  /* 0x0000001fff5a7819 */ /* 0x002fe20000011411 */
[----:B------:R-:W1:Y:S01]  /*8750*/  LDCU.128 UR4, c[0x0][0x380] ;  /* 0x00007000ff0477ac */ /* 0x000e620008000c00 */
[----:B------:R-:W-:Y:S01]  /*8760*/  IADD3 R171, P1, PT, R17, R216, RZ ;  /* 0x000000d811ab7210 */ /* 0x000fe20007f3e0ff */
[----:B------:R-:W-:Y:S01]  /*8770*/  IMAD R129, R205, UR20, RZ ;  /* 0x00000014cd817c24 */ /* 0x000fe2000f8e02ff */
[C---:B------:R-:W-:Y:S01]  /*8780*/  IADD3 R169, P3, PT, R17.reuse, R38, RZ ;  /* 0x0000002611a97210 */ /* 0x040fe20007f7e0ff */
[----:B------:R-:W-:Y:S01]  /*8790*/  IMAD R175, R206, UR20, RZ ;  /* 0x00000014ceaf7c24 */ /* 0x000fe2000f8e02ff */
[----:B------:R-:W-:Y:S01]  /*87a0*/  IADD3 R167, P4, PT, R17, R215, RZ ;  /* 0x000000d711a77210 */ /* 0x000fe20007f9e0ff */
[----:B------:R-:W-:Y:S01]  /*87b0*/  IMAD R177, R207, UR20, RZ ;  /* 0x00000014cfb17c24 */ /* 0x000fe2000f8e02ff */
[----:B------:R-:W-:Y:S01]  /*87c0*/  IADD3 R165, P5, PT, R17, R37, RZ ;  /* 0x0000002511a57210 */ /* 0x000fe20007fbe0ff */
[----:B------:R-:W-:Y:S01]  /*87d0*/  UIMAD UR17, UR17, 0xc, URZ ;  /* 0x0000000c111178a4 */ /* 0x000fe2000f8e02ff */
[-C--:B------:R-:W-:Y:S01]  /*87e0*/  LEA.HI.X.SX32 R216, R216, R90.reuse, 0x1, P1 ;  /* 0x0000005ad8d87211 */ /* 0x080fe200008f0eff */
[----:B------:R-:W-:Y:S01]  /*87f0*/  UIMAD UR26, UR16, 0xc, URZ ;  /* 0x0000000c101a78a4 */ /* 0x000fe2000f8e02ff */
[-C--:B------:R-:W-:Y:S01]  /*8800*/  LEA.HI.X.SX32 R170, R38, R90.reuse, 0x1, P3 ;  /* 0x0000005a26aa7211 */ /* 0x080fe200018f0eff */
[----:B------:R-:W-:Y:S01]  /*8810*/  IMAD.MOV.U32 R122, RZ, RZ, RZ ;  /* 0x000000ffff7a7224 */ /* 0x000fe200078e00ff */
[----:B------:R-:W-:Y:S01]  /*8820*/  LEA.HI.X.SX32 R168, R215, R90, 0x1, P4 ;  /* 0x0000005ad7a87211 */ /* 0x000fe200020f0eff */
[----:B------:R-:W-:Y:S01]  /*8830*/  UIADD3 UR13, UPT, UPT, UR13, -0x60, URZ ;  /* 0xffffffa00d0d7890 */ /* 0x000fe2000fffe0ff */
[C---:B------:R-:W-:Y:S01]  /*8840*/  IADD3 R163, P6, PT, R17.reuse, R214, RZ ;  /* 0x000000d611a37210 */ /* 0x040fe20007fde0ff */
[----:B------:R-:W-:Y:S01]  /*8850*/  UMOV UR21, UR12 ;  /* 0x0000000c00157c82 */ /* 0x000fe20008000000 */
[C---:B------:R-:W-:Y:S01]  /*8860*/  IADD3 R161, P0, PT, R17.reuse, R36, RZ ;  /* 0x0000002411a17210 */ /* 0x040fe20007f1e0ff */
[----:B-1----:R-:W-:Y:S01]  /*8870*/  UIMAD.WIDE.U32 UR14, UR9, 0xc, UR6 ;  /* 0x0000000c090e78a5 */ /* 0x002fe2000f8e0006 */
[C---:B------:R-:W-:Y:S01]  /*8880*/  IADD3 R159, P1, PT, R17.reuse, R213, RZ ;  /* 0x000000d5119f7210 */ /* 0x040fe20007f3e0ff */
[----:B------:R-:W-:Y:S01]  /*8890*/  USHF.R.S32.HI UR6, URZ, 0x1f, UR8 ;  /* 0x0000001fff067899 */ /* 0x000fe20008011408 */
[C---:B------:R-:W-:Y:S01]  /*88a0*/  IADD3 R157, P3, PT, R17.reuse, R35, RZ ;  /* 0x00000023119d7210 */ /* 0x040fe20007f7e0ff */
[----:B------:R-:W-:Y:S01]  /*88b0*/  UIMAD.WIDE.U32 UR18, UR18, 0xc, UR4 ;  /* 0x0000000c121278a5 */ /* 0x000fe2000f8e0004 */
[----:B------:R-:W-:Y:S01]  /*88c0*/  IADD3 R155, P4, PT, R17, R172, RZ ;  /* 0x000000ac119b7210 */ /* 0x000fe20007f9e0ff */
[----:B------:R-:W-:Y:S01]  /*88d0*/  ULEA.HI UR6, UR6, UR8, URZ, 0x5 ;  /* 0x0000000806067291 */ /* 0x000fe2000f8f28ff */
[----:B------:R-:W-:Y:S01]  /*88e0*/  LEA.HI.X.SX32 R166, R37, R90, 0x1, P5 ;  /* 0x0000005a25a67211 */ /* 0x000fe200028f0eff */
[----:B------:R-:W-:Y:S01]  /*88f0*/  UIADD3 UR28, UPT, UPT, UR15, UR17, URZ ;  /* 0x000000110f1c7290 */ /* 0x000fe2000fffe0ff */
[----:B------:R-:W-:Y:S01]  /*8900*/  IADD3 R153, P5, PT, R17, R34, RZ ;  /* 0x0000002211997210 */ /* 0x000fe20007fbe0ff */
[----:B------:R-:W-:Y:S01]  /*8910*/  USHF.R.S32.HI UR6, URZ, 0x5, UR6 ;  /* 0x00000005ff067899 */ /* 0x000fe20008011406 */
[-C--:B------:R-:W-:Y:S01]  /*8920*/  LEA.HI.X.SX32 R164, R214, R90.reuse, 0x1, P6 ;  /* 0x0000005ad6a47211 */ /* 0x080fe200030f0eff */
[----:B------:R-:W-:Y:S01]  /*8930*/  UMOV UR16, 0x1 ;  /* 0x0000000100107882 */ /* 0x000fe20000000000 */
[-C--:B------:R-:W-:Y:S01]  /*8940*/  LEA.HI.X.SX32 R162, R36, R90.reuse, 0x1, P0 ;  /* 0x0000005a24a27211 */ /* 0x080fe200000f0eff */
[----:B------:R-:W-:Y:S01]  /*8950*/  UISETP.LT.AND UP3, UPT, UR6, 0x2, UPT ;  /* 0x000000020600788c */ /* 0x000fe2000bf61270 */
[-C--:B------:R-:W-:Y:S01]  /*8960*/  LEA.HI.X.SX32 R160, R213, R90.reuse, 0x1, P1 ;  /* 0x0000005ad5a07211 */ /* 0x080fe200008f0eff */
[----:B------:R-:W-:Y:S01]  /*8970*/  UMOV UR24, 0x2 ;  /* 0x0000000200187882 */ /* 0x000fe20000000000 */
[-C--:B------:R-:W-:Y:S01]  /*8980*/  LEA.HI.X.SX32 R158, R35, R90.reuse, 0x1, P3 ;  /* 0x0000005a239e7211 */ /* 0x080fe200018f0eff */
[----:B------:R-:W-:Y:S01]  /*8990*/  USEL UR8, UR6, 0x2, !UP3 ;  /* 0x0000000206087887 */ /* 0x000fe2000d800000 */
[----:B------:R-:W-:Y:S01]  /*89a0*/  LEA.HI.X.SX32 R156, R172, R90, 0x1, P4 ;  /* 0x0000005aac9c7211 */ /* 0x000fe200020f0eff */
[----:B------:R-:W-:Y:S01]  /*89b0*/  UMOV UR5, URZ ;  /* 0x000000ff00057c82 */ /* 0x000fe20008000000 */
[C---:B------:R-:W-:Y:S01]  /*89c0*/  IADD3 R151, P6, PT, R17.reuse, R45, RZ ;  /* 0x0000002d11977210 */ /* 0x040fe20007fde0ff */
[----:B------:R-:W-:Y:S01]  /*89d0*/  UMOV UR7, URZ ;  /* 0x000000ff00077c82 */ /* 0x000fe20008000000 */
[C---:B------:R-:W-:Y:S01]  /*89e0*/  IADD3 R149, P0, PT, R17.reuse, R33, RZ ;  /* 0x0000002111957210 */ /* 0x040fe20007f1e0ff */
[----:B------:R-:W-:Y:S01]  /*89f0*/  UMOV UR4, URZ ;  /* 0x000000ff00047c82 */ /* 0x000fe20008000000 */
[C---:B------:R-:W-:Y:S01]  /*8a00*/  IADD3 R147, P1, PT, R17.reuse, R44, RZ ;  /* 0x0000002c11937210 */ /* 0x040fe20007f3e0ff */
[----:B------:R-:W-:Y:S01]  /*8a10*/  UIADD3 UR26, UPT, UPT, UR19, UR26, URZ ;  /* 0x0000001a131a7290 */ /* 0x000fe2000fffe0ff */
[C---:B------:R-:W-:Y:S01]  /*8a20*/  IADD3 R145, P3, PT, R17.reuse, R32, RZ ;  /* 0x0000002011917210 */ /* 0x040fe20007f7e0ff */
[----:B------:R-:W-:Y:S01]  /*8a30*/  UIADD3 UR17, UPT, UPT, UR6, -0x3, URZ ;  /* 0xfffffffd06117890 */ /* 0x000fe2000fffe0ff */
[C---:B------:R-:W-:Y:S01]  /*8a40*/  IADD3 R143, P4, PT, R17.reuse, R43, RZ ;  /* 0x0000002b118f7210 */ /* 0x040fe20007f9e0ff */
[----:B------:R-:W-:Y:S01]  /*8a50*/  UMOV UR27, UR14 ;  /* 0x0000000e001b7c82 */ /* 0x000fe20008000000 */
[----:B------:R-:W-:Y:S01]  /*8a60*/  LEA.HI.X.SX32 R154, R34, R90, 0x1, P5 ;  /* 0x0000005a229a7211 */ /* 0x000fe200028f0eff */
[----:B------:R-:W-:Y:S01]  /*8a70*/  UMOV UR25, UR18 ;  /* 0x0000001200197c82 */ /* 0x000fe20008000000 */
[----:B------:R-:W-:-:S02]  /*8a80*/  IADD3 R141, P5, PT, R17, R31, RZ ;  /* 0x0000001f118d7210 */ /* 0x000fc40007fbe0ff */
[-C--:B------:R-:W-:Y:S02]  /*8a90*/  LEA.HI.X.SX32 R152, R45, R90.reuse, 0x1, P6 ;  /* 0x0000005a2d987211 */ /* 0x080fe400030f0eff */
[-C--:B------:R-:W-:Y:S02]  /*8aa0*/  LEA.HI.X.SX32 R150, R33, R90.reuse, 0x1, P0 ;  /* 0x0000005a21967211 */ /* 0x080fe400000f0eff */
[-C--:B------:R-:W-:Y:S02]  /*8ab0*/  LEA.HI.X.SX32 R148, R44, R90.reuse, 0x1, P1 ;  /* 0x0000005a2c947211 */ /* 0x080fe400008f0eff */
[-C--:B------:R-:W-:Y:S02]  /*8ac0*/  LEA.HI.X.SX32 R146, R32, R90.reuse, 0x1, P3 ;  /* 0x0000005a20927211 */ /* 0x080fe400018f0eff */
[----:B------:R-:W-:Y:S02]  /*8ad0*/  LEA.HI.X.SX32 R144, R43, R90, 0x1, P4 ;  /* 0x0000005a2b907211 */ /* 0x000fe400020f0eff */
[----:B------:R-:W-:-:S02]  /*8ae0*/  IADD3 R139, P6, PT, R17, R42, RZ ;  /* 0x0000002a118b7210 */ /* 0x000fc40007fde0ff */
[C---:B------:R-:W-:Y:S02]  /*8af0*/  IADD3 R137, P0, PT, R17.reuse, R30, RZ ;  /* 0x0000001e11897210 */ /* 0x040fe40007f1e0ff */
[C---:B------:R-:W-:Y:S02]  /*8b00*/  IADD3 R135, P1, PT, R17.reuse, R41, RZ ;  /* 0x0000002911877210 */ /* 0x040fe40007f3e0ff */
[C---:B------:R-:W-:Y:S02]  /*8b10*/  IADD3 R133, P3, PT, R17.reuse, R29, RZ ;  /* 0x0000001d11857210 */ /* 0x040fe40007f7e0ff */
[----:B------:R-:W-:Y:S02]  /*8b20*/  IADD3 R131, P4, PT, R17, R40, RZ ;  /* 0x0000002811837210 */ /* 0x000fe40007f9e0ff */
[----:B------:R-:W-:Y:S02]  /*8b30*/  LEA.HI.X.SX32 R142, R31, R90, 0x1, P5 ;  /* 0x0000005a1f8e7211 */ /* 0x000fe400028f0eff */
        /* <DEDUP_REMOVED lines=10> */
[C---:B------:R-:W-:Y:S02]  /*8be0*/  IADD3 R18, P4, PT, R17.reuse, R210, RZ ;  /* 0x000000d211127210 */ /* 0x040fe40007f9e0ff */
        /* <DEDUP_REMOVED lines=72> */
[-C--:B------:R-:W-:Y:S02]  /*9070*/  LEA.HI.X.SX32 R78, R245, R90.reuse, 0x1, P5 ;  /* 0x0000005af54e7211 */ /* 0x080fe400028f0eff */
[----:B------:R-:W-:Y:S01]  /*9080*/  IADD3 R91, P5, PT, R17, R251, RZ ;  /* 0x000000fb115b7210 */ /* 0x000fe20007fbe0ff */
[----:B------:R-:W-:Y:S01]  /*9090*/  IMAD R17, R204, UR20, RZ ;  /* 0x00000014cc117c24 */ /* 0x000fe2000f8e02ff */
[-C--:B------:R-:W-:Y:S01]  /*90a0*/  LEA.HI.X.SX32 R80, R246, R90.reuse, 0x1, P6 ;  /* 0x0000005af6507211 */ /* 0x080fe200030f0eff */
[----:B------:R-:W-:Y:S01]  /*90b0*/  UIADD3 UR20, UPT, UPT, UR8, -0x1, URZ ;  /* 0xffffffff08147890 */ /* 0x000fe2000fffe0ff */
[----:B------:R-:W-:-:S02]  /*90c0*/  LEA.HI.X.SX32 R82, R247, R90, 0x1, P0 ;  /* 0x0000005af7527211 */ /* 0x000fc400000f0eff */
[-C--:B------:R-:W-:Y:S02]  /*90d0*/  LEA.HI.X.SX32 R84, R248, R90.reuse, 0x1, P1 ;  /* 0x0000005af8547211 */ /* 0x080fe400008f0eff */
[-C--:B------:R-:W-:Y:S02]  /*90e0*/  LEA.HI.X.SX32 R86, R249, R90.reuse, 0x1, P3 ;  /* 0x0000005af9567211 */ /* 0x080fe400018f0eff */
[-C--:B------:R-:W-:Y:S02]  /*90f0*/  LEA.HI.X.SX32 R88, R250, R90.reuse, 0x1, P4 ;  /* 0x0000005afa587211 */ /* 0x080fe400020f0eff */
[----:B------:R-:W-:Y:S02]  /*9100*/  LEA.HI.X.SX32 R90, R251, R90, 0x1, P5 ;  /* 0x0000005afb5a7211 */ /* 0x000fe400028f0eff */
[----:B------:R-:W-:Y:S02]  /*9110*/  SHF.R.S32.HI R130, RZ, 0x1f, R16 ;  /* 0x0000001fff827819 */ /* 0x000fe40000011410 */
[----:B------:R-:W-:-:S02]  /*9120*/  IADD3 R93, P3, PT, R16, R5, RZ ;  /* 0x00000005105d7210 */ /* 0x000fc40007f7e0ff */
[C---:B------:R-:W-:Y:S02]  /*9130*/  IADD3 R95, P4, PT, R16.reuse, R6, RZ ;  /* 0x00000006105f7210 */ /* 0x040fe40007f9e0ff */
[C---:B------:R-:W-:Y:S02]  /*9140*/  IADD3 R97, P5, PT, R16.reuse, R7, RZ ;  /* 0x0000000710617210 */ /* 0x040fe40007fbe0ff */
[----:B------:R-:W-:Y:S02]  /*9150*/  IADD3 R99, P6, PT, R16, R8, RZ ;  /* 0x0000000810637210 */ /* 0x000fe40007fde0ff */
[-C--:B------:R-:W-:Y:S02]  /*9160*/  LEA.HI.X.SX32 R92, R5, R130.reuse, 0x1, P3 ;  /* 0x00000082055c7211 */ /* 0x080fe400018f0eff */
[-C--:B------:R-:W-:Y:S02]  /*9170*/  LEA.HI.X.SX32 R94, R6, R130.reuse, 0x1, P4 ;  /* 0x00000082065e7211 */ /* 0x080fe400020f0eff */
[----:B------:R-:W-:Y:S01]  /*9180*/  LEA.HI.X.SX32 R96, R7, R130, 0x1, P5 ;  /* 0x0000008207607211 */ /* 0x000fe200028f0eff */
[----:B------:R-:W-:Y:S01]  /*9190*/  IMAD.SHL.U32 R7, R124, 0x4, RZ ;  /* 0x000000047c077824 */ /* 0x000fe200078e00ff */
[----:B------:R-:W-:-:S02]  /*91a0*/  IADD3 R101, P0, PT, R16, R9, RZ ;  /* 0x0000000910657210 */ /* 0x000fc40007f1e0ff */
[C---:B------:R-:W-:Y:S02]  /*91b0*/  IADD3 R103, P1, PT, R16.reuse, R10, RZ ;  /* 0x0000000a10677210 */ /* 0x040fe40007f3e0ff */
[C---:B------:R-:W-:Y:S02]  /*91c0*/  IADD3 R105, P3, PT, R16.reuse, R11, RZ ;  /* 0x0000000b10697210 */ /* 0x040fe40007f7e0ff */
[C---:B------:R-:W-:Y:S02]  /*91d0*/  IADD3 R107, P4, PT, R16.reuse, R12, RZ ;  /* 0x0000000c106b7210 */ /* 0x040fe40007f9e0ff */
[----:B------:R-:W-:Y:S02]  /*91e0*/  IADD3 R109, P5, PT, R16, R13, RZ ;  /* 0x0000000d106d7210 */ /* 0x000fe40007fbe0ff */
[----:B------:R-:W-:Y:S02]  /*91f0*/  LEA.HI.X.SX32 R98, R8, R130, 0x1, P6 ;  /* 0x0000008208627211 */ /* 0x000fe400030f0eff */
[----:B------:R-:W-:-:S02]  /*9200*/  IADD3 R111, P6, PT, R16, R14, RZ ;  /* 0x0000000e106f7210 */ /* 0x000fc40007fde0ff */
[-C--:B------:R-:W-:Y:S01]  /*9210*/  LEA.HI.X.SX32 R100, R9, R130.reuse, 0x1, P0 ;  /* 0x0000008209647211 */ /* 0x080fe200000f0eff */
[----:B------:R-:W-:Y:S01]  /*9220*/  IMAD.SHL.U32 R9, R123, 0x4, RZ ;  /* 0x000000047b097824 */ /* 0x000fe200078e00ff */
[-C--:B------:R-:W-:Y:S02]  /*9230*/  LEA.HI.X.SX32 R102, R10, R130.reuse, 0x1, P1 ;  /* 0x000000820a667211 */ /* 0x080fe400008f0eff */
[-C--:B------:R-:W-:Y:S01]  /*9240*/  LEA.HI.X.SX32 R104, R11, R130.reuse, 0x1, P3 ;  /* 0x000000820b687211 */ /* 0x080fe200018f0eff */
[----:B------:R-:W-:Y:S01]  /*9250*/  IMAD.SHL.U32 R11, R24, 0x4, RZ ;  /* 0x00000004180b7824 */ /* 0x000fe200078e00ff */
[-C--:B------:R-:W-:Y:S02]  /*9260*/  LEA.HI.X.SX32 R106, R12, R130.reuse, 0x1, P4 ;  /* 0x000000820c6a7211 */ /* 0x080fe400020f0eff */
[----:B------:R-:W-:Y:S01]  /*9270*/  LEA.HI.X.SX32 R108, R13, R130, 0x1, P5 ;  /* 0x000000820d6c7211 */ /* 0x000fe200028f0eff */
[----:B------:R-:W-:Y:S01]  /*9280*/  IMAD.SHL.U32 R13, R22, 0x4, RZ ;  /* 0x00000004160d7824 */ /* 0x000fe200078e00ff */
[----:B------:R-:W-:-:S02]  /*9290*/  IADD3 R113, P0, PT, R16, R15, RZ ;  /* 0x0000000f10717210 */ /* 0x000fc40007f1e0ff */
[----:B--2---:R-:W-:Y:S02]  /*92a0*/  IADD3 R115, P1, PT, R16, R252, RZ ;  /* 0x000000fc10737210 */ /* 0x004fe40007f3e0ff */
[----:B------:R-:W-:Y:S02]  /*92b0*/  LEA.HI.X.SX32 R110, R14, R130, 0x1, P6 ;  /* 0x000000820e6e7211 */ /* 0x000fe400030f0eff */
[C---:B------:R-:W-:Y:S02]  /*92c0*/  IADD3 R117, P3, PT, R16.reuse, R17, RZ ;  /* 0x0000001110757210 */ /* 0x040fe40007f7e0ff */
[C---:B------:R-:W-:Y:S02]  /*92d0*/  IADD3 R119, P4, PT, R16.reuse, R129, RZ ;  /* 0x0000008110777210 */ /* 0x040fe40007f9e0ff */
[C---:B------:R-:W-:Y:S02]  /*92e0*/  IADD3 R121, P5, PT, R16.reuse, R175, RZ ;  /* 0x000000af10797210 */ /* 0x040fe40007fbe0ff */
[----:B------:R-:W-:-:S02]  /*92f0*/  IADD3 R5, P6, PT, R16, R177, RZ ;  /* 0x000000b110057210 */ /* 0x000fc40007fde0ff */
[-C--:B------:R-:W-:Y:S01]  /*9300*/  LEA.HI.X.SX32 R112, R15, R130.reuse, 0x1, P0 ;  /* 0x000000820f707211 */ /* 0x080fe200000f0eff */
[----:B------:R-:W-:Y:S01]  /*9310*/  IMAD.SHL.U32 R15, R20, 0x4, RZ ;  /* 0x00000004140f7824 */ /* 0x000fe200078e00ff */
[-C--:B------:R-:W-:Y:S02]  /*9320*/  LEA.HI.X.SX32 R114, R252, R130.reuse, 0x1, P1 ;  /* 0x00000082fc727211 */ /* 0x080fe400008f0eff */
[-C--:B------:R-:W-:Y:S01]  /*9330*/  LEA.HI.X.SX32 R116, R17, R130.reuse, 0x1, P3 ;  /* 0x0000008211747211 */ /* 0x080fe200018f0eff */
[----:B------:R-:W-:Y:S01]  /*9340*/  IMAD.SHL.U32 R17, R18, 0x4, RZ ;  /* 0x0000000412117824 */ /* 0x000fe200078e00ff */
[-C--:B------:R-:W-:Y:S02]  /*9350*/  LEA.HI.X.SX32 R118, R129, R130.reuse, 0x1, P4 ;  /* 0x0000008281767211 */ /* 0x080fe400020f0eff */
[-C--:B------:R-:W-:Y:S02]  /*9360*/  LEA.HI.X.SX32 R120, R175, R130.reuse, 0x1, P5 ;  /* 0x00000082af787211 */ /* 0x080fe400028f0eff */
[----:B------:R-:W-:-:S02]  /*9370*/  LEA.HI.X.SX32 R130, R177, R130, 0x1, P6 ;  /* 0x00000082b1827211 */ /* 0x000fc400030f0eff */
[----:B------:R-:W-:Y:S02]  /*9380*/  SHF.L.U64.HI R10, R24, 0x2, R125 ;  /* 0x00000002180a7819 */ /* 0x000fe4000001027d */
[----:B------:R-:W-:Y:S02]  /*9390*/  SHF.L.U64.HI R12, R22, 0x2, R208 ;  /* 0x00000002160c7819 */ /* 0x000fe400000102d0 */
[----:B------:R-:W-:Y:S02]  /*93a0*/  SHF.L.U64.HI R14, R20, 0x2, R209 ;  /* 0x00000002140e7819 */ /* 0x000fe400000102d1 */
[----:B------:R-:W-:Y:S02]  /*93b0*/  SHF.L.U64.HI R16, R18, 0x2, R210 ;  /* 0x0000000212107819 */ /* 0x000fe400000102d2 */
[C---:B------:R-:W-:Y:S01]  /*93c0*/  SHF.L.U64.HI R172, R171.reuse, 0x2, R216 ;  /* 0x00000002abac7819 */ /* 0x040fe200000102d8 */
[----:B------:R-:W-:Y:S01]  /*93d0*/  IMAD.SHL.U32 R171, R171, 0x4, RZ ;  /* 0x00000004abab7824 */ /* 0x000fe200078e00ff */
        /* <DEDUP_REMOVED lines=146> */
[----:B------:R-:W-:-:S02]  /*9d00*/  SHF.L.U64.HI R6, R124, 0x2, R127 ;  /* 0x000000027c067819 */ /* 0x000fc4000001027f */
[----:B------:R-:W-:-:S07]  /*9d10*/  SHF.L.U64.HI R8, R123, 0x2, R126 ;  /* 0x000000027b087819 */ /* 0x000fce000001027e */
.L_x_10:
[----:B------:R-:W-:-:S04]  /*9d20*/  DEPBAR.LE SB0, 0x2 ;  /* 0x000080800000791a */ /* 0x000fc80000000000 */
[----:B------:R-:W-:Y:S01]  /*9d30*/  UIADD3 UR5, UPT, UPT, UR5, 0x1, URZ ;  /* 0x0000000105057890 */ /* 0x000fe2000fffe0ff */
[----:B------:R-:W-:Y:S01]  /*9d40*/  IMAD.U32 R122, R122, -0x80000000, RZ ;  /* 0x800000007a7a7824 */ /* 0x000fe200078e00ff */
[----:B------:R-:W-:Y:S02]  /*9d50*/  ULEA UR12, UR16, UR10, 0x3 ;  /* 0x0000000a100c7291 */ /* 0x000fe4000f8e18ff */
[----:B------:R-:W-:Y:S02]  /*9d60*/  UISETP.GT.AND UP3, UPT, UR5, 0x2, UPT ;  /* 0x000000020500788c */ /* 0x000fe4000bf64270 */
[----:B------:R-:W-:Y:S02]  /*9d70*/  UIADD3 UR12, UPT, UPT, UR12, 0x1e000, URZ ;  /* 0x0001e0000c0c7890 */ /* 0x000fe4000fffe0ff */
[----:B------:R-:W-:Y:S01]  /*9d80*/  USEL UR5, UR5, URZ, !UP3 ;  /* 0x000000ff05057287 */ /* 0x000fe2000d800000 */
[----:B------:R-:W-:Y:S06]  /*9d90*/  BAR.SYNC.DEFER_BLOCKING 0x0 ;  /* 0x0000000000007b1d */ /* 0x000fec0000010000 */
[----:B--2---:R-:W-:Y:S05]  /*9da0*/  BRA.U UP1, `(.L_x_8) ;  /* 0x0000000101a07547 */ /* 0x004fea000b800000 */
[----:B------:R-:W-:Y:S02]  /*9db0*/  ULEA UR8, UR5, UR10, 0xd ;  /* 0x0000000a05087291 */ /* 0x000fe4000f8e68ff */
[----:B------:R-:W-:Y:S02]  /*9dc0*/  ULEA UR6, UR5, UR10, 0xf ;  /* 0x0000000a05067291 */ /* 0x000fe4000f8e78ff */
[----:B------:R-:W-:Y:S02]  /*9dd0*/  UIADD3 UR8, UPT, UPT, UR8, 0x18000, URZ ;  /* 0x0001800008087890 */ /* 0x000fe4000fffe0ff */
[----:B------:R-:W-:Y:S02]  /*9de0*/  USHF.R.U32.HI UR6, URZ, 0x4, UR6 ;  /* 0x00000004ff067899 */ /* 0x000fe40008011606 */
[----:B------:R-:W-:Y:S02]  /*9df0*/  USHF.R.U32.HI UR8, URZ, 0x4, UR8 ;  /* 0x00000004ff087899 */ /* 0x000fe40008011608 */
[----:B------:R-:W-:-:S02]  /*9e00*/  USGXT.U32 UR14, UR6, 0xe ;  /* 0x0000000e060e789a */ /* 0x000fc40008000000 */
[----:B------:R-:W-:Y:S02]  /*9e10*/  USGXT.U32 UR18, UR8, 0xe ;  /* 0x0000000e0812789a */ /* 0x000fe40008000000 */
[----:B------:R-:W-:Y:S01]  /*9e20*/  UIADD3 UR40, UP4, UPT, UR14, 0x2, URZ ;  /* 0x000000020e287890 */ /* 0x000fe2000ff9e0ff */
[----:B------:R-:W-:Y:S01]  /*9e30*/  UMOV UR8, URZ ;  /* 0x000000ff00087c82 */ /* 0x000fe20008000000 */
[----:B------:R-:W-:Y:S01]  /*9e40*/  UIADD3 UR38, UP3, UPT, UR18, 0x2, URZ ;  /* 0x0000000212267890 */ /* 0x000fe2000ff7e0ff */
[----:B------:R-:W-:Y:S01]  /*9e50*/  UMOV UR6, URZ ;  /* 0x000000ff00067c82 */ /* 0x000fe20008000000 */
[----:B------:R-:W-:Y:S02]  /*9e60*/  UIADD3.X UR41, UPT, UPT, UR8, 0x40004040, URZ, UP4, !UPT ;  /* 0x4000404008297890 */ /* 0x000fe4000a7fe4ff */
[----:B------:R-:W-:Y:S01]  /*9e70*/  UIADD3 UR48, UP5, UPT, UR40, 0x2, URZ ;  /* 0x0000000228307890 */ /* 0x000fe2000ffbe0ff */
[----:B------:R-:W-:Y:S01]  /*9e80*/  UMOV UR8, UR12 ;  /* 0x0000000c00087c82 */ /* 0x000fe20008000000 */
[----:B------:R-:W-:Y:S01]  /*9e90*/  UMOV UR9, URZ ;  /* 0x000000ff00097c82 */ /* 0x000fe20008000000 */
[----:B------:R-:W-:-:S02]  /*9ea0*/  UIADD3.X UR39, UPT, UPT, UR6, 0x40004040, URZ, UP3, !UPT ;  /* 0x4000404006277890 */ /* 0x000fc40009ffe4ff */
[----:B------:R-:W-:Y:S01]  /*9eb0*/  UIADD3.X UR49, UPT, UPT, UR41, URZ, URZ, UP5, !UPT ;  /* 0x000000ff29317290 */ /* 0x000fe2000affe4ff */
[----:B------:R-:W-:Y:S01]  /*9ec0*/  UMOV UR6, UR8 ;  /* 0x0000000800067c82 */ /* 0x000fe20008000000 */
[----:B------:R-:W-:Y:S02]  /*9ed0*/  UIADD3 UR8, UP3, UPT, UR38, 0x2, URZ ;  /* 0x0000000226087890 */ /* 0x000fe4000ff7e0ff */
[----:B------:R-:W-:Y:S02]  /*9ee0*/  UIADD3 UR52, UP4, UPT, UR40, 0x4, URZ ;  /* 0x0000000428347890 */ /* 0x000fe4000ff9e0ff */
[----:B------:R-:W-:Y:S02]  /*9ef0*/  UIADD3 UR50, UP5, UPT, UR38, 0x4, URZ ;  /* 0x0000000426327890 */ /* 0x000fe4000ffbe0ff */
[----:B------:R-:W-:Y:S02]  /*9f00*/  UIADD3.X UR9, UPT, UPT, UR39, URZ, URZ, UP3, !UPT ;  /* 0x000000ff27097290 */ /* 0x000fe40009ffe4ff */
[----:B------:R-:W-:-:S02]  /*9f10*/  UIADD3.X UR53, UPT, UPT, UR41, URZ, URZ, UP4, !UPT ;  /* 0x000000ff29357290 */ /* 0x000fc4000a7fe4ff */
[----:B------:R-:W-:Y:S01]  /*9f20*/  UIADD3.X UR51, UPT, UPT, UR39, URZ, URZ, UP5, !UPT ;  /* 0x000000ff27337290 */ /* 0x000fe2000affe4ff */
[----:B------:R-:W-:Y:S01]  /*9f30*/  UMOV UR36, 0x0 ;  /* 0x0000000000247882 */ /* 0x000fe20000000000 */
[----:B------:R-:W-:Y:S01]  /*9f40*/  UMOV UR37, 0x4400910 ;  /* 0x0440091000257882 */ /* 0x000fe20000000000 */
[----:B------:R-:W-:Y:S01]  /*9f50*/  UMOV UR15, 0x40004040 ;  /* 0x40004040000f7882 */ /* 0x000fe20000000000 */
[----:B------:R-:W-:Y:S01]  /*9f60*/  UMOV UR19, 0x40004040 ;  /* 0x4000404000137882 */ /* 0x000fe20000000000 */
[----:B------:R-:W-:Y:S01]  /*9f70*/  UMOV UR42, 0x0 ;  /* 0x00000000002a7882 */ /* 0x000fe20000000000 */
[----:B------:R-:W-:Y:S01]  /*9f80*/  UMOV UR43, 0x4400910 ;  /* 0x04400910002b7882 */ /* 0x000fe20000000000 */
[----:B------:R-:W-:Y:S01]  /*9f90*/  UMOV UR46, 0x0 ;  /* 0x00000000002e7882 */ /* 0x000fe20000000000 */
[----:B------:R-:W-:Y:S01]  /*9fa0*/  UMOV UR47, 0x4400910 ;  /* 0x04400910002f7882 */ /* 0x000fe20000000000 */
[----:B------:R1:W-:Y:S01]  /*9fb0*/  UTCHMMA gdesc[UR18], gdesc[UR14], tmem[UR30], tmem[UR36], idesc[UR37], UPT ;  /* 0x00ff240e120075ea */ /* 0x0003e2000b80001e */
[----:B------:R-:W-:Y:S01]  /*9fc0*/  UMOV UR44, 0x0 ;  /* 0x00000000002c7882 */ /* 0x000fe20000000000 */
[----:B------:R-:W-:Y:S01]  /*9fd0*/  UMOV UR45, 0x4400910 ;  /* 0x04400910002d7882 */ /* 0x000fe20000000000 */
[----:B------:R1:W-:Y:S01]  /*9fe0*/  UTCHMMA gdesc[UR38], gdesc[UR40], tmem[UR30], tmem[UR42], idesc[UR43], UPT ;  /* 0x00ff2a28260075ea */ /* 0x0003e2000b80001e */
[----:B------:R1:W-:Y:S01]  /*9ff0*/  UTCHMMA gdesc[UR8], gdesc[UR48], tmem[UR30], tmem[UR46], idesc[UR47], UPT ;  /* 0x00ff2e30080075ea */ /* 0x0003e2000b80001e */
[----:B------:R1:W-:Y:S01]  /*a000*/  UTCHMMA gdesc[UR50], gdesc[UR52], tmem[UR30], tmem[UR44], idesc[UR45], UPT ;  /* 0x00ff2c34320075ea */ /* 0x0003e2000b80001e */
[----:B------:R1:W-:Y:S01]  /*a010*/  UTCBAR [UR6], URZ ;  /* 0x000000ff060073e9 */ /* 0x0003e200080000ff */
[----:B------:R-:W-:Y:S01]  /*a020*/  NOP ;  /* 0x0000000000007918 */ /* 0x000fe20000000000 */
.L_x_8:
[----:B------:R-:W2:Y:S01]  /*a030*/  SYNCS.PHASECHK.TRANS64.TRYWAIT P0, [UR21], R122 ;  /* 0x0000007aff0075a7 */ /* 0x000ea20008001115 */
[----:B------:R-:W-:Y:S01]  /*a040*/  UISETP.GE.AND UP4, UPT, UR4, UR17, UPT ;  /* 0x000000110400728c */ /* 0x000fe2000bf86270 */
[----:B-1----:R-:W-:Y:S01]  /*a050*/  UMOV UR6, UR7 ;  /* 0x0000000700067c82 */ /* 0x002fe20008000000 */
[----:B--2---:R-:W-:Y:S09]  /*a060*/  @!P0 BRA `(.L_x_9) ;  /* 0x0000006000688947 */ /* 0x004ff20003800000 */
.L_x_16:
[C---:B------:R-:W-:Y:S01]  /*a070*/  ISETP.GE.AND P0, PT, R3.reuse, UR13, PT ;  /* 0x0000000d03007c0c */ /* 0x040fe2000bf06270 */
[----:B------:R-:W-:Y:S01]  /*a080*/  BAR.SYNC.DEFER_BLOCKING 0x0 ;  /* 0x0000000000007b1d */ /* 0x000fe20000010000 */
[----:B------:R-:W-:Y:S01]  /*a090*/  UIADD3 UR24, UPT, UPT, UR24, 0x1, URZ ;  /* 0x0000000118187890 */ /* 0x000fe2000fffe0ff */
[----:B------:R-:W-:Y:S01]  /*a0a0*/  PLOP3.LUT P1, PT, PT, PT, UP4, 0x40, 0x4 ;  /* 0x000000000004781c */ /* 0x000fe20003f2e848 */
[----:B------:R-:W-:Y:S01]  /*a0b0*/  UIADD3 UR16, UPT, UPT, UR16, 0x1, URZ ;  /* 0x0000000110107890 */ /* 0x000fe2000fffe0ff */
[----:B------:R-:W-:Y:S01]  /*a0c0*/  SEL R122, RZ, 0x4, P0 ;  /* 0x00000004ff7a7807 */ /* 0x000fe20000000000 */
[----:B------:R-:W-:Y:S01]  /*a0d0*/  UISETP.GT.AND UP3, UPT, UR24, 0x2, UPT ;  /* 0x000000021800788c */ /* 0x000fe2000bf64270 */
[----:B------:R-:W-:Y:S01]  /*a0e0*/  LOP3.LUT R123, R3, 0x2, RZ, 0xfc, !PT ;  /* 0x00000002037b7812 */ /* 0x000fe200078efcff */
[----:B------:R-:W-:Y:S01]  /*a0f0*/  UIADD3 UR4, UPT, UPT, UR4, 0x1, URZ ;  /* 0x0000000104047890 */ /* 0x000fe2000fffe0ff */
[----:B------:R-:W-:Y:S01]  /*a100*/  SEL R122, R122, RZ, P1 ;  /* 0x000000ff7a7a7207 */ /* 0x000fe20000800000 */
[----:B------:R-:W-:Y:S01]  /*a110*/  USEL UR24, UR24, URZ, !UP3 ;  /* 0x000000ff18187287 */ /* 0x000fe2000d800000 */
[----:B------:R-:W-:Y:S01]  /*a120*/  ISETP.GE.AND P1, PT, R123, UR13, PT ;  /* 0x0000000d7b007c0c */ /* 0x000fe2000bf26270 */
[----:B------:R-:W-:Y:S01]  /*a130*/  UISETP.GT.AND UP3, UPT, UR16, 0x1, UPT ;  /* 0x000000011000788c */ /* 0x000fe2000bf64270 */
[----:B------:R-:W-:Y:S01]  /*a140*/  LOP3.LUT R123, R3, 0x4, RZ, 0xfc, !PT ;  /* 0x00000004037b7812 */ /* 0x000fe200078efcff */
[----:B------:R-:W-:Y:S01]  /*a150*/  ULEA UR7, UR24, UR10, 0xd ;  /* 0x0000000a18077291 */ /* 0x000fe2000f8e68ff */
[----:B------:R-:W-:Y:S01]  /*a160*/  ISETP.NE.U32.AND P0, PT, R122, RZ, PT ;  /* 0x000000ff7a00720c */ /* 0x000fe20003f05070 */
[----:B------:R-:W-:Y:S01]  /*a170*/  USEL UR16, UR16, URZ, !UP3 ;  /* 0x000000ff10107287 */ /* 0x000fe2000d800000 */
[----:B------:R-:W-:Y:S01]  /*a180*/  ISETP.GE.AND P3, PT, R123, UR13, PT ;  /* 0x0000000d7b007c0c */ /* 0x000fe2000bf66270 */
[----:B------:R-:W-:Y:S01]  /*a190*/  UMOV UR21, UR12 ;  /* 0x0000000c00157c82 */ /* 0x000fe20008000000 */
[----:B------:R-:W-:Y:S01]  /*a1a0*/  PLOP3.LUT P4, PT, PT, PT, UP4, 0x40, 0x4 ;  /* 0x000000000004781c */ /* 0x000fe20003f8e848 */
[----:B------:R-:W-:Y:S01]  /*a1b0*/  VIADD R129, R0, UR7 ;  /* 0x0000000700817c36 */ /* 0x000fe20008000000 */
[----:B------:R-:W-:-:S02]  /*a1c0*/  SEL R123, RZ, 0x4, P1 ;  /* 0x00000004ff7b7807 */ /* 0x000fc40000800000 */
[----:B------:R-:W-:Y:S02]  /*a1d0*/  IADD3 R122, P1, PT, R115, UR25, RZ ;  /* 0x00000019737a7c10 */ /* 0x000fe4000ff3e0ff */
[----:B------:R-:W-:Y:S02]  /*a1e0*/  SEL R124, R123, RZ, P4 ;  /* 0x000000ff7b7c7207 */ /* 0x000fe40002000000 */
[----:B------:R-:W-:Y:S02]  /*a1f0*/  IADD3.X R123, PT, PT, R114, UR26, RZ, P1, !PT ;  /* 0x0000001a727b7c10 */ /* 0x000fe40008ffe4ff */
[----:B------:R-:W-:Y:S02]  /*a200*/  LOP3.LUT R127, R3, 0x6, RZ, 0xfc, !PT ;  /* 0x00000006037f7812 */ /* 0x000fe400078efcff */
[----:B------:R-:W-:Y:S01]  /*a210*/  PLOP3.LUT P5, PT, PT, PT, UP4, 0x40, 0x4 ;  /* 0x000000000004781c */ /* 0x000fe20003fae848 */
[----:B------:R-:W-:Y:S01]  /*a220*/  @!PT LDS RZ, [RZ] ;  /* 0x00000000fffff984 */ /* 0x000fe20000000800 */
[----:B------:R-:W-:Y:S01]  /*a230*/  @!PT LDS RZ, [RZ] ;  /* 0x00000000fffff984 */ /* 0x000fe20000000800 */
[----:B------:R-:W-:Y:S01]  /*a240*/  @!PT LDS RZ, [RZ] ;  /* 0x00000000fffff984 */ /* 0x000fe20000000800 */
[----:B------:R1:W-:Y:S01]  /*a250*/  LDGSTS.E [R129+0x18000], desc[UR22][R122.64], P0 ;  /* 0x180000007a817fae */ /* 0x0003e200081a1016 */
[----:B------:R-:W-:-:S02]  /*a260*/  SEL R125, RZ, 0x4, P3 ;  /* 0x00000004ff7d7807 */ /* 0x000fc40001800000 */
[----:B------:R-:W-:Y:S02]  /*a270*/  LOP3.LUT R126, R3, 0x8, RZ, 0xfc, !PT ;  /* 0x00000008037e7812 */ /* 0x000fe400078efcff */
[----:B------:R-:W-:Y:S02]  /*a280*/  ISETP.GE.AND P0, PT, R127, UR13, PT ;  /* 0x0000000d7f007c0c */ /* 0x000fe4000bf06270 */
[----:B------:R-:W-:Y:S02]  /*a290*/  SEL R125, R125, RZ, P5 ;  /* 0x000000ff7d7d7207 */ /* 0x000fe40002800000 */
[----:B------:R-:W-:Y:S02]  /*a2a0*/  ISETP.GE.AND P6, PT, R126, UR13, PT ;  /* 0x0000000d7e007c0c */ /* 0x000fe4000bfc6270 */
[----:B------:R-:W-:Y:S02]  /*a2b0*/  LOP3.LUT R126, R3, 0xa, RZ, 0xfc, !PT ;  /* 0x0000000a037e7812 */ /* 0x000fe400078efcff */
[----:B-1----:R-:W-:-:S02]  /*a2c0*/  IADD3 R122, P5, PT, R113, UR25, RZ ;  /* 0x00000019717a7c10 */ /* 0x002fc4000ffbe0ff */
[----:B------:R-:W-:Y:S02]  /*a2d0*/  ISETP.NE.U32.AND P3, PT, R124, RZ, PT ;  /* 0x000000ff7c00720c */ /* 0x000fe40003f65070 */
[----:B------:R-:W-:Y:S02]  /*a2e0*/  PLOP3.LUT P1, PT, PT, PT, UP4, 0x40, 0x4 ;  /* 0x000000000004781c */ /* 0x000fe40003f2e848 */
[----:B------:R-:W-:Y:S02]  /*a2f0*/  SEL R124, RZ, 0x4, P0 ;  /* 0x00000004ff7c7807 */ /* 0x000fe40000000000 */
[----:B------:R-:W-:Y:S02]  /*a300*/  IADD3.X R123, PT, PT, R112, UR26, RZ, P5, !PT ;  /* 0x0000001a707b7c10 */ /* 0x000fe4000affe4ff */
[----:B------:R-:W-:Y:S02]  /*a310*/  ISETP.GE.AND P0, PT, R126, UR13, PT ;  /* 0x0000000d7e007c0c */ /* 0x000fe4000bf06270 */
[----:B------:R-:W-:-:S02]  /*a320*/  ISETP.NE.U32.AND P4, PT, R125, RZ, PT ;  /* 0x000000ff7d00720c */ /* 0x000fc40003f85070 */
[----:B------:R-:W-:Y:S01]  /*a330*/  PLOP3.LUT P5, PT, PT, PT, UP4, 0x40, 0x4 ;  /* 0x000000000004781c */ /* 0x000fe20003fae848 */
[----:B------:R1:W-:Y:S01]  /*a340*/  LDGSTS.E [R129+0x18008], desc[UR22][R122.64], P3 ;  /* 0x180080007a817fae */ /* 0x0003e200099a1016 */
[----:B------:R-:W-:Y:S02]  /*a350*/  SEL R126, RZ, 0x4, P6 ;  /* 0x00000004ff7e7807 */ /* 0x000fe40003000000 */
[----:B------:R-:W-:Y:S02]  /*a360*/  SEL R125, R124, RZ, P1 ;  /* 0x000000ff7c7d7207 */ /* 0x000fe40000800000 */
[----:B------:R-:W-:Y:S02]  /*a370*/  SEL R127, R126, RZ, P5 ;  /* 0x000000ff7e7f7207 */ /* 0x000fe40002800000 */
[----:B------:R-:W-:Y:S02]  /*a380*/  ISETP.NE.U32.AND P5, PT, R125, RZ, PT ;  /* 0x000000ff7d00720c */ /* 0x000fe40003fa5070 */
[----:B------:R-:W-:-:S02]  /*a390*/  SEL R128, RZ, 0x4, P0 ;  /* 0x00000004ff807807 */ /* 0x000fc40000000000 */
[----:B------:R-:W-:Y:S02]  /*a3a0*/  LOP3.LUT R174, R0, 0x10, RZ, 0x3c, !PT ;  /* 0x0000001000ae7812 */ /* 0x000fe400078e3cff */
[----:B------:R-:W-:Y:S02]  /*a3b0*/  IADD3 R124, P0, PT, R111, UR25, RZ ;  /* 0x000000196f7c7c10 */ /* 0x000fe4000ff1e0ff */
[----:B------:R-:W-:Y:S01]  /*a3c0*/  IADD3 R126, P6, PT, R109, UR25, RZ ;  /* 0x000000196d7e7c10 */ /* 0x000fe2000ffde0ff */
[----:B------:R-:W-:Y:S01]  /*a3d0*/  VIADD R175, R174, UR7 ;  /* 0x00000007aeaf7c36 */ /* 0x000fe20008000000 */
[----:B------:R-:W-:Y:S02]  /*a3e0*/  IADD3.X R125, PT, PT, R110, UR26, RZ, P0, !PT ;  /* 0x0000001a6e7d7c10 */ /* 0x000fe400087fe4ff */
[----:B------:R-:W-:Y:S02]  /*a3f0*/  PLOP3.LUT P1, PT, PT, PT, UP4, 0x40, 0x4 ;  /* 0x000000000004781c */ /* 0x000fe40003f2e848 */
[----:B------:R-:W-:Y:S01]  /*a400*/  ISETP.NE.U32.AND P0, PT, R127, RZ, PT ;  /* 0x000000ff7f00720c */ /* 0x000fe20003f05070 */
[----:B------:R2:W-:Y:S01]  /*a410*/  LDGSTS.E [R175+0x18000], desc[UR22][R124.64], P4 ;  /* 0x180000007caf7fae */ /* 0x0005e2000a1a1016 */
[----:B------:R-:W-:-:S02]  /*a420*/  IADD3.X R127, PT, PT, R108, UR26, RZ, P6, !PT ;  /* 0x0000001a6c7f7c10 */ /* 0x000fc4000b7fe4ff */
[C---:B------:R-:W-:Y:S02]  /*a430*/  LOP3.LUT R176, R3.reuse, 0xc, RZ, 0xfc, !PT ;  /* 0x0000000c03b07812 */ /* 0x040fe400078efcff */
[----:B------:R-:W-:Y:S01]  /*a440*/  LOP3.LUT R174, R3, 0xe, RZ, 0xfc, !PT ;  /* 0x0000000e03ae7812 */ /* 0x000fe200078efcff */
[----:B------:R3:W-:Y:S01]  /*a450*/  LDGSTS.E [R175+0x18008], desc[UR22][R126.64], P5 ;  /* 0x180080007eaf7fae */ /* 0x0007e2000a9a1016 */
[----:B------:R-:W-:Y:S02]  /*a460*/  SEL R128, R128, RZ, P1 ;  /* 0x000000ff80807207 */ /* 0x000fe40000800000 */
[----:B------:R-:W-:Y:S02]  /*a470*/  ISETP.GE.AND P4, PT, R176, UR13, PT ;  /* 0x0000000db0007c0c */ /* 0x000fe4000bf86270 */
[----:B-1----:R-:W-:Y:S02]  /*a480*/  IADD3 R122, P5, PT, R107, UR25, RZ ;  /* 0x000000196b7a7c10 */ /* 0x002fe4000ffbe0ff */
[----:B------:R-:W-:-:S02]  /*a490*/  ISETP.GE.AND P6, PT, R174, UR13, PT ;  /* 0x0000000dae007c0c */ /* 0x000fc4000bfc6270 */
[----:B------:R-:W-:Y:S02]  /*a4a0*/  ISETP.NE.U32.AND P1, PT, R128, RZ, PT ;  /* 0x000000ff8000720c */ /* 0x000fe40003f25070 */
[----:B------:R-:W-:Y:S02]  /*a4b0*/  LOP3.LUT R174, R3, 0x10, RZ, 0xfc, !PT ;  /* 0x0000001003ae7812 */ /* 0x000fe400078efcff */
[----:B------:R-:W-:Y:S02]  /*a4c0*/  PLOP3.LUT P3, PT, PT, PT, UP4, 0x40, 0x4 ;  /* 0x000000000004781c */ /* 0x000fe40003f6e848 */
[----:B------:R-:W-:Y:S02]  /*a4d0*/  SEL R128, RZ, 0x4, P4 ;  /* 0x00000004ff807807 */ /* 0x000fe40002000000 */
[----:B------:R-:W-:Y:S02]  /*a4e0*/  IADD3.X R123, PT, PT, R106, UR26, RZ, P5, !PT ;  /* 0x0000001a6a7b7c10 */ /* 0x000fe4000affe4ff */
[----:B------:R-:W-:-:S02]  /*a4f0*/  PLOP3.LUT P4, PT, PT, PT, UP4, 0x40, 0x4 ;  /* 0x000000000004781c */ /* 0x000fc40003f8e848 */
[----:B------:R-:W-:Y:S02]  /*a500*/  ISETP.GE.AND P5, PT, R174, UR13, PT ;  /* 0x0000000dae007c0c */ /* 0x000fe4000bfa6270 */
[----:B------:R-:W-:Y:S02]  /*a510*/  SEL R129, RZ, 0x4, P6 ;  /* 0x00000004ff817807 */ /* 0x000fe40003000000 */
[----:B------:R-:W-:Y:S02]  /*a520*/  SEL R128, R128, RZ, P3 ;  /* 0x000000ff80807207 */ /* 0x000fe40001800000 */
[----:B------:R-:W-:Y:S02]  /*a530*/  PLOP3.LUT P3, PT, PT, PT, UP4, 0x40, 0x4 ;  /* 0x000000000004781c */ /* 0x000fe40003f6e848 */
[----:B--2---:R-:W-:Y:S02]  /*a540*/  SEL R125, RZ, 0x4, P5 ;  /* 0x00000004ff7d7807 */ /* 0x004fe40002800000 */
[----:B------:R-:W-:-:S02]  /*a550*/  SEL R129, R129, RZ, P4 ;  /* 0x000000ff81817207 */ /* 0x000fc40002000000 */
[----:B------:R-:W-:Y:S02]  /*a560*/  ISETP.NE.U32.AND P4, PT, R128, RZ, PT ;  /* 0x000000ff8000720c */ /* 0x000fe40003f85070 */
[C---:B------:R-:W-:Y:S02]  /*a570*/  LOP3.LUT R176, R0.reuse, 0x20, RZ, 0x3c, !PT ;  /* 0x0000002000b07812 */ /* 0x040fe400078e3cff */
[----:B------:R-:W-:Y:S02]  /*a580*/  IADD3 R124, P6, PT, R105, UR25, RZ ;  /* 0x00000019697c7c10 */ /* 0x000fe4000ffde0ff */
[----:B---3--:R-:W-:Y:S02]  /*a590*/  SEL R127, R125, RZ, P3 ;  /* 0x000000ff7d7f7207 */ /* 0x008fe40001800000 */
[----:B------:R-:W-:Y:S02]  /*a5a0*/  LOP3.LUT R174, R0, 0x30, RZ, 0x3c, !PT ;  /* 0x0000003000ae7812 */ /* 0x000fe400078e3cff */
[----:B------:R-:W-:-:S02]  /*a5b0*/  IADD3 R126, P5, PT, R103, UR25, RZ ;  /* 0x00000019677e7c10 */ /* 0x000fc4000ffbe0ff */
[----:B------:R-:W-:Y:S01]  /*a5c0*/  ISETP.NE.U32.AND P3, PT, R129, RZ, PT ;  /* 0x000000ff8100720c */ /* 0x000fe20003f65070 */
[----:B------:R-:W-:Y:S01]  /*a5d0*/  VIADD R129, R176, UR7 ;  /* 0x00000007b0817c36 */ /* 0x000fe20008000000 */
[----:B------:R-:W-:Y:S01]  /*a5e0*/  IADD3.X R125, PT, PT, R104, UR26, RZ, P6, !PT ;  /* 0x0000001a687d7c10 */ /* 0x000fe2000b7fe4ff */
[----:B------:R-:W-:Y:S01]  /*a5f0*/  VIADD R175, R174, UR7 ;  /* 0x00000007aeaf7c36 */ /* 0x000fe20008000000 */
[----:B------:R-:W-:Y:S02]  /*a600*/  ISETP.NE.U32.AND P6, PT, R127, RZ, PT ;  /* 0x000000ff7f00720c */ /* 0x000fe40003fc5070 */
[----:B------:R-:W-:Y:S01]  /*a610*/  IADD3.X R127, PT, PT, R102, UR26, RZ, P5, !PT ;  /* 0x0000001a667f7c10 */ /* 0x000fe2000affe4ff */
[----:B------:R1:W-:Y:S01]  /*a620*/  LDGSTS.E [R129+0x18000], desc[UR22][R122.64], P0 ;  /* 0x180000007a817fae */ /* 0x0003e200081a1016 */
[C---:B------:R-:W-:Y:S02]  /*a630*/  LOP3.LUT R176, R3.reuse, 0x12, RZ, 0xfc, !PT ;  /* 0x0000001203b07812 */ /* 0x040fe400078efcff */
[----:B------:R-:W-:Y:S01]  /*a640*/  LOP3.LUT R174, R3, 0x14, RZ, 0xfc, !PT ;  /* 0x0000001403ae7812 */ /* 0x000fe200078efcff */
[----:B------:R2:W-:Y:S01]  /*a650*/  LDGSTS.E [R129+0x18008], desc[UR22][R124.64], P1 ;  /* 0x180080007c817fae */ /* 0x0005e200089a1016 */
[----:B------:R-:W-:-:S02]  /*a660*/  ISETP.GE.AND P0, PT, R176, UR13, PT ;  /* 0x0000000db0007c0c */ /* 0x000fc4000bf06270 */
[----:B------:R-:W-:Y:S01]  /*a670*/  ISETP.GE.AND P5, PT, R174, UR13, PT ;  /* 0x0000000dae007c0c */ /* 0x000fe2000bfa6270 */
[----:B------:R3:W-:Y:S01]  /*a680*/  LDGSTS.E [R175+0x18000], desc[UR22][R126.64], P4 ;  /* 0x180000007eaf7fae */ /* 0x0007e2000a1a1016 */
[----:B------:R-:W-:Y:S02]  /*a690*/  LOP3.LUT R174, R3, 0x16, RZ, 0xfc, !PT ;  /* 0x0000001603ae7812 */ /* 0x000fe400078efcff */
[----:B------:R-:W-:Y:S02]  /*a6a0*/  PLOP3.LUT P1, PT, PT, PT, UP4, 0x40, 0x4 ;  /* 0x000000000004781c */ /* 0x000fe40003f2e848 */
[----:B-1----:R-:W-:Y:S02]  /*a6b0*/  IADD3 R122, P4, PT, R101, UR25, RZ ;  /* 0x00000019657a7c10 */ /* 0x002fe4000ff9e0ff */
[----:B------:R-:W-:Y:S02]  /*a6c0*/  SEL R128, RZ, 0x4, P0 ;  /* 0x00000004ff807807 */ /* 0x000fe40000000000 */
[----:B------:R-:W-:-:S02]  /*a6d0*/  IADD3.X R123, PT, PT, R100, UR26, RZ, P4, !PT ;  /* 0x0000001a647b7c10 */ /* 0x000fc4000a7fe4ff */
[----:B------:R-:W-:Y:S02]  /*a6e0*/  ISETP.GE.AND P4, PT, R174, UR13, PT ;  /* 0x0000000dae007c0c */ /* 0x000fe4000bf86270 */
[----:B------:R-:W-:Y:S01]  /*a6f0*/  SEL R128, R128, RZ, P1 ;  /* 0x000000ff80807207 */ /* 0x000fe20000800000 */
[----:B------:R-:W-:Y:S01]  /*a700*/  LDGSTS.E [R175+0x18008], desc[UR22][R122.64], P3 ;  /* 0x180080007aaf7fae */ /* 0x000fe200099a1016 */
[----:B------:R-:W-:Y:S02]  /*a710*/  PLOP3.LUT P1, PT, PT, PT, UP4, 0x40, 0x4 ;  /* 0x000000000004781c */ /* 0x000fe40003f2e848 */
[----:B--2---:R-:W-:Y:S02]  /*a720*/  SEL R125, RZ, 0x4, P4 ;  /* 0x00000004ff7d7807 */ /* 0x004fe40002000000 */
[----:B------:R-:W-:Y:S02]  /*a730*/  LOP3.LUT R176, R0, 0x40, RZ, 0x3c, !PT ;  /* 0x0000004000b07812 */ /* 0x000fe400078e3cff */
[----:B------:R-:W-:-:S02]  /*a740*/  PLOP3.LUT P0, PT, PT, PT, UP4, 0x40, 0x4 ;  /* 0x000000000004781c */ /* 0x000fc40003f0e848 */
[----:B------:R-:W-:Y:S01]  /*a750*/  SEL R174, RZ, 0x4, P5 ;  /* 0x00000004ffae7807 */ /* 0x000fe20002800000 */
[----:B------:R-:W-:Y:S01]  /*a760*/  VIADD R129, R176, UR7 ;  /* 0x00000007b0817c36 */ /* 0x000fe20008000000 */
[----:B------:R-:W-:Y:S02]  /*a770*/  IADD3 R124, P4, PT, R99, UR25, RZ ;  /* 0x00000019637c7c10 */ /* 0x000fe4000ff9e0ff */
[----:B---3--:R-:W-:Y:S02]  /*a780*/  SEL R127, R125, RZ, P1 ;  /* 0x000000ff7d7f7207 */ /* 0x008fe40000800000 */
[----:B------:R-:W-:Y:S02]  /*a790*/  IADD3 R126, P1, PT, R97, UR25, RZ ;  /* 0x00000019617e7c10 */ /* 0x000fe4000ff3e0ff */
[----:B------:R-:W-:Y:S02]  /*a7a0*/  SEL R174, R174, RZ, P0 ;  /* 0x000000ffaeae7207 */ /* 0x000fe40000000000 */
[----:B------:R-:W-:-:S02]  /*a7b0*/  LOP3.LUT R176, R3, 0x18, RZ, 0xfc, !PT ;  /* 0x0000001803b07812 */ /* 0x000fc400078efcff */
[----:B------:R-:W-:Y:S02]  /*a7c0*/  ISETP.NE.U32.AND P0, PT, R128, RZ, PT ;  /* 0x000000ff8000720c */ /* 0x000fe40003f05070 */
[----:B------:R-:W-:Y:S02]  /*a7d0*/  IADD3.X R125, PT, PT, R98, UR26, RZ, P4, !PT ;  /* 0x0000001a627d7c10 */ /* 0x000fe4000a7fe4ff */
[----:B------:R-:W-:Y:S02]  /*a7e0*/  ISETP.NE.U32.AND P4, PT, R127, RZ, PT ;  /* 0x000000ff7f00720c */ /* 0x000fe40003f85070 */
[----:B------:R-:W-:Y:S01]  /*a7f0*/  IADD3.X R127, PT, PT, R96, UR26, RZ, P1, !PT ;  /* 0x0000001a607f7c10 */ /* 0x000fe20008ffe4ff */
[----:B------:R-:W-:Y:S01]  /*a800*/  LDGSTS.E [R129+0x18000], desc[UR22][R124.64], P6 ;  /* 0x180000007c817fae */ /* 0x000fe2000b1a1016 */
[----:B------:R-:W-:Y:S02]  /*a810*/  ISETP.GE.AND P1, PT, R176, UR13, PT ;  /* 0x0000000db0007c0c */ /* 0x000fe4000bf26270 */
[----:B------:R-:W-:-:S02]  /*a820*/  LOP3.LUT R176, R3, 0x1c, RZ, 0xfc, !PT ;  /* 0x0000001c03b07812 */ /* 0x000fc400078efcff */
[----:B------:R-:W-:Y:S01]  /*a830*/  LOP3.LUT R177, R3, 0x1a, RZ, 0xfc, !PT ;  /* 0x0000001a03b17812 */ /* 0x000fe200078efcff */
[----:B------:R1:W-:Y:S01]  /*a840*/  LDGSTS.E [R129+0x18008], desc[UR22][R126.64], P0 ;  /* 0x180080007e817fae */ /* 0x0003e200081a1016 */
[----:B------:R-:W-:Y:S02]  /*a850*/  ISETP.GE.AND P6, PT, R176, UR13, PT ;  /* 0x0000000db0007c0c */ /* 0x000fe4000bfc6270 */
[----:B------:R-:W-:Y:S02]  /*a860*/  LOP3.LUT R176, R0, 0x50, RZ, 0x3c, !PT ;  /* 0x0000005000b07812 */ /* 0x000fe400078e3cff */
[----:B------:R-:W-:Y:S02]  /*a870*/  PLOP3.LUT P0, PT, PT, PT, UP4, 0x40, 0x4 ;  /* 0x000000000004781c */ /* 0x000fe40003f0e848 */
[----:B------:R-:W-:Y:S02]  /*a880*/  SEL R128, RZ, 0x4, P1 ;  /* 0x00000004ff807807 */ /* 0x000fe40000800000 */
[----:B------:R-:W-:-:S02]  /*a890*/  ISETP.GE.AND P3, PT, R177, UR13, PT ;  /* 0x0000000db1007c0c */ /* 0x000fc4000bf66270 */
[----:B------:R-:W-:Y:S01]  /*a8a0*/  ISETP.NE.U32.AND P5, PT, R174, RZ, PT ;  /* 0x000000ffae00720c */ /* 0x000fe20003fa5070 */
[----:B-1----:R-:W-:Y:S01]  /*a8b0*/  VIADD R129, R176, UR7 ;  /* 0x00000007b0817c36 */ /* 0x002fe20008000000 */
[----:B------:R-:W-:Y:S01]  /*a8c0*/  SEL R128, R128, RZ, P0 ;  /* 0x000000ff80807207 */ /* 0x000fe20000000000 */
[----:B------:R-:W1:Y:S01]  /*a8d0*/  S2R R176, SR_TID.X ;  /* 0x0000000000b07919 */ /* 0x000e620000002100 */
[----:B------:R-:W-:Y:S02]  /*a8e0*/  PLOP3.LUT P0, PT, PT, PT, UP4, 0x40, 0x4 ;  /* 0x000000000004781c */ /* 0x000fe40003f0e848 */
[----:B------:R-:W-:Y:S02]  /*a8f0*/  SEL R123, RZ, 0x4, P6 ;  /* 0x00000004ff7b7807 */ /* 0x000fe40003000000 */
[----:B------:R-:W-:Y:S02]  /*a900*/  SEL R174, RZ, 0x4, P3 ;  /* 0x00000004ffae7807 */ /* 0x000fe40001800000 */
[----:B------:R-:W-:-:S02]  /*a910*/  IADD3 R124, P3, PT, R95, UR25, RZ ;  /* 0x000000195f7c7c10 */ /* 0x000fc4000ff7e0ff */
[----:B------:R-:W-:Y:S02]  /*a920*/  SEL R123, R123, RZ, P0 ;  /* 0x000000ff7b7b7207 */ /* 0x000fe40000000000 */
[----:B------:R-:W-:Y:S02]  /*a930*/  IADD3 R122, P6, PT, R93, UR25, RZ ;  /* 0x000000195d7a7c10 */ /* 0x000fe4000ffde0ff */
[----:B------:R-:W-:Y:S02]  /*a940*/  IADD3.X R125, PT, PT, R94, UR26, RZ, P3, !PT ;  /* 0x0000001a5e7d7c10 */ /* 0x000fe40009ffe4ff */
[----:B------:R-:W-:Y:S02]  /*a950*/  LOP3.LUT R177, R3, 0x1e, RZ, 0xfc, !PT ;  /* 0x0000001e03b17812 */ /* 0x000fe400078efcff */
[----:B------:R-:W-:Y:S01]  /*a960*/  PLOP3.LUT P1, PT, PT, PT, UP4, 0x40, 0x4 ;  /* 0x000000000004781c */ /* 0x000fe20003f2e848 */
[----:B------:R-:W-:Y:S01]  /*a970*/  LDGSTS.E [R129+0x18000], desc[UR22][R124.64], P5 ;  /* 0x180000007c817fae */ /* 0x000fe2000a9a1016 */
[----:B------:R-:W-:-:S02]  /*a980*/  ISETP.NE.U32.AND P3, PT, R123, RZ, PT ;  /* 0x000000ff7b00720c */ /* 0x000fc40003f65070 */
[----:B------:R-:W-:Y:S02]  /*a990*/  IADD3.X R123, PT, PT, R92, UR26, RZ, P6, !PT ;  /* 0x0000001a5c7b7c10 */ /* 0x000fe4000b7fe4ff */
[----:B------:R-:W-:Y:S02]  /*a9a0*/  ISETP.GE.AND P6, PT, R177, UR13, PT ;  /* 0x0000000db1007c0c */ /* 0x000fe4000bfc6270 */
[----:B------:R-:W-:Y:S01]  /*a9b0*/  SEL R174, R174, RZ, P1 ;  /* 0x000000ffaeae7207 */ /* 0x000fe20000800000 */
[----:B------:R2:W-:Y:S01]  /*a9c0*/  LDGSTS.E [R129+0x18008], desc[UR22][R122.64], P4 ;  /* 0x180080007a817fae */ /* 0x0005e2000a1a1016 */
[----:B------:R-:W-:Y:S02]  /*a9d0*/  ISETP.NE.U32.AND P1, PT, R128, RZ, PT ;  /* 0x000000ff8000720c */ /* 0x000fe40003f25070 */
[----:B------:R-:W-:Y:S02]  /*a9e0*/  IADD3 R126, P5, PT, R5, UR25, RZ ;  /* 0x00000019057e7c10 */ /* 0x000fe4000ffbe0ff */
[----:B------:R-:W-:-:S02]  /*a9f0*/  PLOP3.LUT P4, PT, PT, PT, UP4, 0x40, 0x4 ;  /* 0x000000000004781c */ /* 0x000fc40003f8e848 */
[----:B-1----:R-:W-:Y:S02]  /*aa00*/  LOP3.LUT R176, R176, 0x1f, RZ, 0xc0, !PT ;  /* 0x0000001fb0b07812 */ /* 0x002fe400078ec0ff */
[----:B------:R-:W-:Y:S02]  /*aa10*/  SEL R128, RZ, 0x4, P6 ;  /* 0x00000004ff807807 */ /* 0x000fe40003000000 */
[----:B------:R-:W-:Y:S01]  /*aa20*/  ISETP.GE.AND P6, PT, R176, UR13, PT ;  /* 0x0000000db0007c0c */ /* 0x000fe2000bfc6270 */
[----:B------:R-:W-:Y:S01]  /*aa30*/  UIADD3 UR13, UPT, UPT, UR13, -0x20, URZ ;  /* 0xffffffe00d0d7890 */ /* 0x000fe2000fffe0ff */
[----:B------:R-:W-:Y:S02]  /*aa40*/  LOP3.LUT R175, R0, 0x60, RZ, 0x3c, !PT ;  /* 0x0000006000af7812 */ /* 0x000fe400078e3cff */
[----:B------:R-:W-:Y:S02]  /*aa50*/  IADD3.X R127, PT, PT, R130, UR26, RZ, P5, !PT ;  /* 0x0000001a827f7c10 */ /* 0x000fe4000affe4ff */
[----:B------:R-:W-:Y:S01]  /*aa60*/  ISETP.NE.U32.AND P0, PT, R174, RZ, PT ;  /* 0x000000ffae00720c */ /* 0x000fe20003f05070 */
[----:B------:R-:W-:Y:S01]  /*aa70*/  VIADD R175, R175, UR7 ;  /* 0x00000007afaf7c36 */ /* 0x000fe20008000000 */
[----:B--2---:R-:W-:-:S02]  /*aa80*/  IADD3 R122, P5, PT, R121, UR25, RZ ;  /* 0x00000019797a7c10 */ /* 0x004fc4000ffbe0ff */
[----:B------:R-:W-:Y:S02]  /*aa90*/  SEL R128, R128, RZ, P4 ;  /* 0x000000ff80807207 */ /* 0x000fe40002000000 */
[----:B------:R-:W-:Y:S01]  /*aaa0*/  PLOP3.LUT P4, PT, PT, PT, UP4, 0x40, 0x4 ;  /* 0x000000000004781c */ /* 0x000fe20003f8e848 */
[----:B------:R1:W-:Y:S01]  /*aab0*/  LDGSTS.E [R175+0x18000], desc[UR22][R126.64], P1 ;  /* 0x180000007eaf7fae */ /* 0x0003e200089a1016 */
[----:B------:R-:W-:Y:S02]  /*aac0*/  SEL R124, RZ, 0x4, P6 ;  /* 0x00000004ff7c7807 */ /* 0x000fe40003000000 */
[----:B------:R-:W-:Y:S02]  /*aad0*/  IADD3.X R123, PT, PT, R120, UR26, RZ, P5, !PT ;  /* 0x0000001a787b7c10 */ /* 0x000fe4000affe4ff */
[----:B------:R-:W-:Y:S02]  /*aae0*/  ISETP.NE.U32.AND P5, PT, R128, RZ, PT ;  /* 0x000000ff8000720c */ /* 0x000fe40003fa5070 */
[----:B------:R-:W-:Y:S01]  /*aaf0*/  SEL R125, R124, RZ, P4 ;  /* 0x000000ff7c7d7207 */ /* 0x000fe20002000000 */
[----:B------:R2:W-:Y:S01]  /*ab00*/  LDGSTS.E [R175+0x18008], desc[UR22][R122.64], P0 ;  /* 0x180080007aaf7fae */ /* 0x0005e200081a1016 */
[----:B------:R-:W-:-:S02]  /*ab10*/  LOP3.LUT R176, R0, 0x70, RZ, 0x3c, !PT ;  /* 0x0000007000b07812 */ /* 0x000fc400078e3cff */
[----:B------:R-:W-:Y:S02]  /*ab20*/  IADD3 R124, P4, PT, R119, UR25, RZ ;  /* 0x00000019777c7c10 */ /* 0x000fe4000ff9e0ff */
[----:B-1----:R-:W-:Y:S01]  /*ab30*/  IADD3 R126, P6, PT, R117, UR25, RZ ;  /* 0x00000019757e7c10 */ /* 0x002fe2000ffde0ff */
[----:B------:R-:W-:Y:S01]  /*ab40*/  VIADD R129, R176, UR7 ;  /* 0x00000007b0817c36 */ /* 0x000fe20008000000 */
[----:B------:R-:W-:Y:S01]  /*ab50*/  ISETP.NE.U32.AND P1, PT, R125, RZ, PT ;  /* 0x000000ff7d00720c */ /* 0x000fe20003f25070 */
[----:B------:R-:W-:Y:S01]  /*ab60*/  ULEA UR7, UR24, UR10, 0xf ;  /* 0x0000000a18077291 */ /* 0x000fe2000f8e78ff */
[----:B------:R-:W-:Y:S01]  /*ab70*/  IADD3.X R125, PT, PT, R118, UR26, RZ, P4, !PT ;  /* 0x0000001a767d7c10 */ /* 0x000fe2000a7fe4ff */
[----:B------:R-:W-:Y:S01]  /*ab80*/  UIADD3 UR25, UP5, UPT, UR25, UR31, URZ ;  /* 0x0000001f19197290 */ /* 0x000fe2000ffbe0ff */
[----:B------:R-:W-:Y:S02]  /*ab90*/  IADD3.X R127, PT, PT, R116, UR26, RZ, P6, !PT ;  /* 0x0000001a747f7c10 */ /* 0x000fe4000b7fe4ff */
[----:B--2---:R-:W-:Y:S01]  /*aba0*/  IADD3 R122, P0, PT, R91, UR27, RZ ;  /* 0x0000001b5b7a7c10 */ /* 0x004fe2000ff1e0ff */
[----:B------:R1:W-:Y:S01]  /*abb0*/  LDGSTS.E [R129+0x18000], desc[UR22][R124.64], P3 ;  /* 0x180000007c817fae */ /* 0x0003e200099a1016 */
[----:B------:R-:W-:Y:S01]  /*abc0*/  VIADD R128, R4, UR7 ;  /* 0x0000000704807c36 */ /* 0x000fe20008000000 */
[----:B------:R-:W-:Y:S01]  /*abd0*/  UIADD3.X UR26, UPT, UPT, UR26, UR32, URZ, UP5, !UPT ;  /* 0x000000201a1a7290 */ /* 0x000fe2000affe4ff */
[----:B------:R-:W-:Y:S01]  /*abe0*/  IADD3.X R123, PT, PT, R90, UR28, RZ, P0, !PT ;  /* 0x0000001c5a7b7c10 */ /* 0x000fe200087fe4ff */
[----:B------:R2:W-:Y:S01]  /*abf0*/  LDGSTS.E [R129+0x18008], desc[UR22][R126.64], P5 ;  /* 0x180080007e817fae */ /* 0x0005e2000a9a1016 */
[----:B------:R-:W-:Y:S01]  /*ac00*/  VIADD R174, R173, UR7 ;  /* 0x00000007adae7c36 */ /* 0x000fe20008000000 */
[----:B------:R-:W-:-:S02]  /*ac10*/  USEL UR7, URZ, 0x1, !UP3 ;  /* 0x00000001ff077887 */ /* 0x000fc4000d800000 */
[----:B------:R-:W0:Y:S01]  /*ac20*/  LDGDEPBAR ;  /* 0x00000000000079af */ /* 0x000e220000000000 */
[----:B------:R-:W-:Y:S02]  /*ac30*/  UISETP.NE.U32.AND UP3, UPT, UR20, UR4, UPT ;  /* 0x000000041400728c */ /* 0x000fe4000bf65070 */
[----:B------:R-:W-:Y:S01]  /*ac40*/  ULOP3.LUT UR7, UR6, UR7, URZ, 0x3c, !UPT ;  /* 0x0000000706077292 */ /* 0x000fe2000f8e3cff */
[----:B-1----:R-:W-:Y:S01]  /*ac50*/  IADD3 R124, P3, PT, R87, UR27, RZ ;  /* 0x0000001b577c7c10 */ /* 0x002fe2000ff7e0ff */
[----:B------:R1:W-:Y:S01]  /*ac60*/  LDGSTS.E [R128], desc[UR22][R122.64], P1 ;  /* 0x000000007a807fae */ /* 0x0003e200089a1016 */
[----:B--2---:R-:W-:Y:S02]  /*ac70*/  IADD3 R126, P0, PT, R83, UR27, RZ ;  /* 0x0000001b537e7c10 */ /* 0x004fe4000ff1e0ff */
[----:B------:R-:W-:Y:S02]  /*ac80*/  IADD3.X R125, PT, PT, R86, UR28, RZ, P3, !PT ;  /* 0x0000001c567d7c10 */ /* 0x000fe40009ffe4ff */
[----:B------:R-:W-:-:S03]  /*ac90*/  IADD3.X R127, PT, PT, R82, UR28, RZ, P0, !PT ;  /* 0x0000001c527f7c10 */ /* 0x000fc600087fe4ff */
[----:B------:R2:W-:Y:S01]  /*aca0*/  LDGSTS.E [R128+0x400], desc[UR22][R124.64], P1 ;  /* 0x004000007c807fae */ /* 0x0005e200089a1016 */
[----:B-1----:R-:W-:-:S03]  /*acb0*/  IADD3 R122, P3, PT, R79, UR27, RZ ;  /* 0x0000001b4f7a7c10 */ /* 0x002fc6000ff7e0ff */
[----:B------:R1:W-:Y:S01]  /*acc0*/  LDGSTS.E [R128+0x800], desc[UR22][R126.64], P1 ;  /* 0x008000007e807fae */ /* 0x0003e200089a1016 */
[----:B------:R-:W-:-:S05]  /*acd0*/  IADD3.X R123, PT, PT, R78, UR28, RZ, P3, !PT ;  /* 0x0000001c4e7b7c10 */ /* 0x000fca0009ffe4ff */
[----:B------:R3:W-:Y:S01]  /*ace0*/  LDGSTS.E [R128+0xc00], desc[UR22][R122.64], P1 ;  /* 0x00c000007a807fae */ /* 0x0007e200089a1016 */
[----:B--2---:R-:W-:Y:S02]  /*acf0*/  IADD3 R124, P0, PT, R75, UR27, RZ ;  /* 0x0000001b4b7c7c10 */ /* 0x004fe4000ff1e0ff */
[----:B-1----:R-:W-:Y:S02]  /*ad00*/  IADD3 R126, P3, PT, R71, UR27, RZ ;  /* 0x0000001b477e7c10 */ /* 0x002fe4000ff7e0ff */
[----:B------:R-:W-:Y:S02]  /*ad10*/  IADD3.X R125, PT, PT, R74, UR28, RZ, P0, !PT ;  /* 0x0000001c4a7d7c10 */ /* 0x000fe400087fe4ff */
[----:B------:R-:W-:Y:S02]  /*ad20*/  IADD3.X R127, PT, PT, R70, UR28, RZ, P3, !PT ;  /* 0x0000001c467f7c10 */ /* 0x000fe40009ffe4ff */
[----:B---3--:R-:W-:Y:S01]  /*ad30*/  IADD3 R122, P0, PT, R67, UR27, RZ ;  /* 0x0000001b437a7c10 */ /* 0x008fe2000ff1e0ff */
[----:B------:R1:W-:Y:S03]  /*ad40*/  LDGSTS.E [R128+0x1000], desc[UR22][R124.64], P1 ;  /* 0x010000007c807fae */ /* 0x0003e600089a1016 */
[----:B------:R-:W-:Y:S01]  /*ad50*/  IADD3.X R123, PT, PT, R66, UR28, RZ, P0, !PT ;  /* 0x0000001c427b7c10 */ /* 0x000fe200087fe4ff */
[----:B------:R2:W-:Y:S04]  /*ad60*/  LDGSTS.E [R128+0x1400], desc[UR22][R126.64], P1 ;  /* 0x014000007e807fae */ /* 0x0005e800089a1016 */
[----:B------:R3:W-:Y:S01]  /*ad70*/  LDGSTS.E [R128+0x1800], desc[UR22][R122.64], P1 ;  /* 0x018000007a807fae */ /* 0x0007e200089a1016 */
[----:B-1----:R-:W-:-:S02]  /*ad80*/  IADD3 R124, P3, PT, R63, UR27, RZ ;  /* 0x0000001b3f7c7c10 */ /* 0x002fc4000ff7e0ff */
[----:B--2---:R-:W-:Y:S02]  /*ad90*/  IADD3 R126, P0, PT, R59, UR27, RZ ;  /* 0x0000001b3b7e7c10 */ /* 0x004fe4000ff1e0ff */
        /* <DEDUP_REMOVED lines=80> */
[----:B------:R-:W-:Y:S02]  /*b2a0*/  IADD3 R128, P4, PT, R171, UR27, RZ ;  /* 0x0000001bab807c10 */ /* 0x000fe4000ff9e0ff */
[----:B--2---:R-:W-:Y:S02]  /*b2b0*/  IADD3 R126, P3, PT, R77, UR27, RZ ;  /* 0x0000001b4d7e7c10 */ /* 0x004fe4000ff7e0ff */
[----:B------:R-:W-:Y:S02]  /*b2c0*/  IADD3.X R125, PT, PT, R80, UR28, RZ, P0, !PT ;  /* 0x0000001c507d7c10 */ /* 0x000fe400087fe4ff */
[----:B------:R-:W-:Y:S02]  /*b2d0*/  IADD3.X R127, PT, PT, R76, UR28, RZ, P3, !PT ;  /* 0x0000001c4c7f7c10 */ /* 0x000fe40009ffe4ff */
[----:B---3--:R-:W-:Y:S01]  /*b2e0*/  IADD3 R122, P0, PT, R73, UR27, RZ ;  /* 0x0000001b497a7c10 */ /* 0x008fe2000ff1e0ff */
[----:B------:R1:W-:Y:S01]  /*b2f0*/  LDGSTS.E [R174+0xa00], desc[UR22][R124.64], P1 ;  /* 0x00a000007cae7fae */ /* 0x0003e200089a1016 */
[----:B------:R-:W-:-:S02]  /*b300*/  IADD3.X R129, PT, PT, R172, UR28, RZ, P4, !PT ;  /* 0x0000001cac817c10 */ /* 0x000fc4000a7fe4ff */
[----:B------:R-:W-:Y:S01]  /*b310*/  IADD3.X R123, PT, PT, R72, UR28, RZ, P0, !PT ;  /* 0x0000001c487b7c10 */ /* 0x000fe200087fe4ff */
[----:B------:R2:W-:Y:S04]  /*b320*/  LDGSTS.E [R174+0xe00], desc[UR22][R126.64], P1 ;  /* 0x00e000007eae7fae */ /* 0x0005e800089a1016 */
[----:B------:R3:W-:Y:S01]  /*b330*/  LDGSTS.E [R174+0x1200], desc[UR22][R122.64], P1 ;  /* 0x012000007aae7fae */ /* 0x0007e200089a1016 */
[----:B-1----:R-:W-:Y:S02]  /*b340*/  IADD3 R124, P3, PT, R69, UR27, RZ ;  /* 0x0000001b457c7c10 */ /* 0x002fe4000ff7e0ff */
[----:B--2---:R-:W-:Y:S02]  /*b350*/  IADD3 R126, P0, PT, R65, UR27, RZ ;  /* 0x0000001b417e7c10 */ /* 0x004fe4000ff1e0ff */
[----:B------:R-:W-:-:S02]  /*b360*/  IADD3.X R125, PT, PT, R68, UR28, RZ, P3, !PT ;  /* 0x0000001c447d7c10 */ /* 0x000fc40009ffe4ff */
        /* <DEDUP_REMOVED lines=70> */
[----:B--2---:R-:W-:Y:S01]  /*b7d0*/  IADD3 R126, P0, PT, R167, UR27, RZ ;  /* 0x0000001ba77e7c10 */ /* 0x004fe2000ff1e0ff */
[----:B------:R-:W-:Y:S01]  /*b7e0*/  UIADD3 UR27, UP4, UPT, UR27, UR33, URZ ;  /* 0x000000211b1b7290 */ /* 0x000fe2000ff9e0ff */
[----:B------:R-:W-:Y:S02]  /*b7f0*/  IADD3.X R125, PT, PT, R164, UR28, RZ, P3, !PT ;  /* 0x0000001ca47d7c10 */ /* 0x000fe40009ffe4ff */
[----:B------:R-:W-:Y:S01]  /*b800*/  IADD3.X R127, PT, PT, R168, UR28, RZ, P0, !PT ;  /* 0x0000001ca87f7c10 */ /* 0x000fe200087fe4ff */
[----:B---3--:R-:W-:Y:S01]  /*b810*/  IMAD.U32 R122, RZ, RZ, UR6 ;  /* 0x00000006ff7a7e24 */ /* 0x008fe2000f8e00ff */
[----:B------:R-:W-:Y:S01]  /*b820*/  UIADD3.X UR28, UPT, UPT, UR28, UR34, URZ, UP4, !UPT ;  /* 0x000000221c1c7290 */ /* 0x000fe2000a7fe4ff */
[----:B------:R2:W-:Y:S04]  /*b830*/  LDGSTS.E [R174+0x7600], desc[UR22][R124.64], P1 ;  /* 0x076000007cae7fae */ /* 0x0005e800089a1016 */
[----:B------:R2:W-:Y:S04]  /*b840*/  LDGSTS.E [R174+0x7a00], desc[UR22][R126.64], P1 ;  /* 0x07a000007eae7fae */ /* 0x0005e800089a1016 */
[----:B------:R2:W-:Y:S04]  /*b850*/  LDGSTS.E [R174+0x7e00], desc[UR22][R128.64], P1 ;  /* 0x07e0000080ae7fae */ /* 0x0005e800089a1016 */
[----:B------:R-:W0:Y:S01]  /*b860*/  LDGDEPBAR ;  /* 0x00000000000079af */ /* 0x000e220000000000 */
[----:B------:R-:W-:Y:S05]  /*b870*/  BRA.U UP3, `(.L_x_10) ;  /* 0xffffffe503287547 */ /* 0x000fea000b83ffff */
.L_x_7:
[----:B-1----:R-:W3:Y:S01]  /*b880*/  LDL.LU R123, [R1] ;  /* 0x00000000017b7983 */ /* 0x002ee20000300800 */
[----:B------:R-:W3:Y:S01]  /*b890*/  LDCU.128 UR16, c[0x0][0x390] ;  /* 0x00007200ff1077ac */ /* 0x000ee20008000c00 */
[----:B------:R-:W1:Y:S01]  /*b8a0*/  LDC R133, c[0x0][0x3b8] ;  /* 0x0000ee00ff857b82 */ /* 0x000e620000000800 */
[C---:B------:R-:W-:Y:S01]  /*b8b0*/  LOP3.LUT R132, R2.reuse, R3, RZ, 0xfc, !PT ;  /* 0x0000000302847212 */ /* 0x040fe200078efcff */
[----:B--2---:R-:W2:Y:S01]  /*b8c0*/  S2R R124, SR_TID.X ;  /* 0x00000000007c7919 */ /* 0x004ea20000002100 */
[----:B------:R-:W4:Y:S01]  /*b8d0*/  LDCU UR5, c[0x0][0x39c] ;  /* 0x00007380ff0577ac */ /* 0x000f220008000800 */
[--C-:B------:R-:W-:Y:S01]  /*b8e0*/  LOP3.LUT R10, R2, 0x2, R3.reuse, 0xfe, !PT ;  /* 0x00000002020a7812 */ /* 0x100fe200078efe03 */
[----:B------:R-:W-:Y:S01]  /*b8f0*/  IMAD.U32 R159, RZ, RZ, UR29 ;  /* 0x0000001dff9f7e24 */ /* 0x000fe2000f8e00ff */
[----:B------:R-:W-:Y:S01]  /*b900*/  LOP3.LUT R0, R132, 0xfe, RZ, 0xfc, !PT ;  /* 0x000000fe84007812 */ /* 0x000fe200078efcff */
[----:B------:R-:W5:Y:S01]  /*b910*/  LDCU UR4, c[0x0][0x3b4] ;  /* 0x00007680ff0477ac */ /* 0x000f620008000800 */
[----:B------:R-:W-:-:S02]  /*b920*/  LOP3.LUT R8, R2, 0x4, R3, 0xfe, !PT ;  /* 0x0000000402087812 */ /* 0x000fc400078efe03 */
[C-C-:B------:R-:W-:Y:S02]  /*b930*/  LOP3.LUT R192, R2.reuse, 0x1e, R3.reuse, 0xfe, !PT ;  /* 0x0000001e02c07812 */ /* 0x140fe400078efe03 */
[C-C-:B------:R-:W-:Y:S02]  /*b940*/  LOP3.LUT R191, R2.reuse, 0x1c, R3.reuse, 0xfe, !PT ;  /* 0x0000001c02bf7812 */ /* 0x140fe400078efe03 */
[C-C-:B------:R-:W-:Y:S02]  /*b950*/  LOP3.LUT R190, R2.reuse, 0x1a, R3.reuse, 0xfe, !PT ;  /* 0x0000001a02be7812 */ /* 0x140fe400078efe03 */
[C-C-:B------:R-:W-:Y:S02]  /*b960*/  LOP3.LUT R189, R2.reuse, 0x18, R3.reuse, 0xfe, !PT ;  /* 0x0000001802bd7812 */ /* 0x140fe400078efe03 */
[C-C-:B------:R-:W-:Y:S02]  /*b970*/  LOP3.LUT R188, R2.reuse, 0x16, R3.reuse, 0xfe, !PT ;  /* 0x0000001602bc7812 */ /* 0x140fe400078efe03 */
[----:B------:R-:W-:-:S02]  /*b980*/  LOP3.LUT R139, R2, 0x14, R3, 0xfe, !PT ;  /* 0x00000014028b7812 */ /* 0x000fc400078efe03 */
[C-C-:B------:R-:W-:Y:S02]  /*b990*/  LOP3.LUT R137, R2.reuse, 0x12, R3.reuse, 0xfe, !PT ;  /* 0x0000001202897812 */ /* 0x140fe400078efe03 */
[--C-:B------:R-:W-:Y:S01]  /*b9a0*/  LOP3.LUT R138, R2, 0x10, R3.reuse, 0xfe, !PT ;  /* 0x00000010028a7812 */ /* 0x100fe200078efe03 */
[-C--:B-1----:R-:W-:Y:S01]  /*b9b0*/  IMAD R141, R8, R133.reuse, RZ ;  /* 0x00000085088d7224 */ /* 0x082fe200078e02ff */
[C-C-:B------:R-:W-:Y:S02]  /*b9c0*/  LOP3.LUT R134, R2.reuse, 0xe, R3.reuse, 0xfe, !PT ;  /* 0x0000000e02867812 */ /* 0x140fe400078efe03 */
[C-C-:B------:R-:W-:Y:S02]  /*b9d0*/  LOP3.LUT R136, R2.reuse, 0xc, R3.reuse, 0xfe, !PT ;  /* 0x0000000c02887812 */ /* 0x140fe400078efe03 */
[C-C-:B------:R-:W-:Y:S02]  /*b9e0*/  LOP3.LUT R135, R2.reuse, 0xa, R3.reuse, 0xfe, !PT ;  /* 0x0000000a02877812 */ /* 0x140fe400078efe03 */
[--C-:B------:R-:W-:Y:S01]  /*b9f0*/  LOP3.LUT R156, R2, 0x8, R3.reuse, 0xfe, !PT ;  /* 0x00000008029c7812 */ /* 0x100fe200078efe03 */
[----:B--2---:R-:W-:Y:S01]  /*ba00*/  IMAD.SHL.U32 R125, R124, 0x10, RZ ;  /* 0x000000107c7d7824 */ /* 0x004fe200078e00ff */
[----:B------:R-:W-:Y:S01]  /*ba10*/  LOP3.LUT R2, R2, 0x6, R3, 0xfe, !PT ;  /* 0x0000000602027812 */ /* 0x000fe200078efe03 */
[----:B------:R-:W-:-:S03]  /*ba20*/  IMAD R3, R10, R133, RZ ;  /* 0x000000850a037224 */ /* 0x000fc600078e02ff */
[----:B------:R-:W-:Y:S02]  /*ba30*/  LOP3.LUT R5, R125, 0xf0, RZ, 0xc0, !PT ;  /* 0x000000f07d057812 */ /* 0x000fe400078ec0ff */
[C---:B---3--:R-:W-:Y:S01]  /*ba40*/  ISETP.GE.AND P0, PT, R123.reuse, UR18, PT ;  /* 0x000000127b007c0c */ /* 0x048fe2000bf06270 */
[----:B-----5:R-:W-:-:S03]  /*ba50*/  IMAD R4, R123, UR4, RZ ;  /* 0x000000047b047c24 */ /* 0x020fc6000f8e02ff */
[----:B----4-:R-:W-:Y:S01]  /*ba60*/  ISETP.LT.AND P1, PT, R0, UR5, !P0 ;  /* 0x0000000500007c0c */ /* 0x010fe2000c721270 */
[----:B------:R-:W-:Y:S01]  /*ba70*/  IMAD.SHL.U32 R0, R124, 0x80, RZ ;  /* 0x000000807c007824 */ /* 0x000fe200078e00ff */
[----:B------:R-:W-:Y:S02]  /*ba80*/  ISETP.LT.AND P4, PT, R10, UR19, !P0 ;  /* 0x000000130a007c0c */ /* 0x000fe4000c781270 */
[----:B------:R-:W-:Y:S02]  /*ba90*/  ISETP.LT.AND P3, PT, R8, UR19, !P0 ;  /* 0x0000001308007c0c */ /* 0x000fe4000c761270 */
[----:B------:R-:W-:Y:S02]  /*baa0*/  LOP3.LUT R6, R0, 0x800, RZ, 0xc0, !PT ;  /* 0x0000080000067812 */ /* 0x000fe400078ec0ff */
[----:B------:R-:W-:Y:S02]  /*bab0*/  LEA R0, P5, R4, UR16, 0x2 ;  /* 0x0000001004007c11 */ /* 0x000fe4000f8a10ff */
[----:B------:R-:W-:Y:S01]  /*bac0*/  IADD3 R148, PT, PT, R5, UR10, R6 ;  /* 0x0000000a05947c10 */ /* 0x000fe2000fffe006 */
[----:B------:R-:W-:Y:S10]  /*bad0*/  BRA.U !UP2, `(.L_x_11) ;  /* 0x000000010a107547 */ /* 0x000ff4000b800000 */
[----:B------:R-:W-:-:S06]  /*bae0*/  USHF.L.U32 UR6, UR6, 0x1f, URZ ;  /* 0x0000001f06067899 */ /* 0x000fcc00080006ff */
[----:B------:R-:W-:-:S04]  /*baf0*/  IMAD.U32 R5, RZ, RZ, UR6 ;  /* 0x00000006ff057e24 */ /* 0x000fc8000f8e00ff */
[----:B------:R-:W1:Y:S02]  /*bb00*/  SYNCS.PHASECHK.TRANS64.TRYWAIT P6, [UR12], R5 ;  /* 0x00000005ff0075a7 */ /* 0x000e6400080c110c */
[----:B-1----:R-:W-:Y:S05]  /*bb10*/  @!P6 BRA `(.L_x_12) ;  /* 0x0000004400c8e947 */ /* 0x002fea0003800000 */
.L_x_11:
[----:B------:R-:W-:-:S04]  /*bb20*/  DEPBAR.LE SB0, 0x0 ;  /* 0x000080000000791a */ /* 0x000fc80000000000 */
[----:B------:R-:W-:Y:S01]  /*bb30*/  BAR.SYNC.DEFER_BLOCKING 0x0 ;  /* 0x0000000000007b1d */ /* 0x000fe20000010000 */
[C---:B------:R-:W-:Y:S01]  /*bb40*/  ISETP.LT.AND P6, PT, R2.reuse, UR19, !P0 ;  /* 0x0000001302007c0c */ /* 0x040fe2000c7c1270 */
[-C--:B------:R-:W-:Y:S01]  /*bb50*/  IMAD R143, R2, R133.reuse, RZ ;  /* 0x00000085028f7224 */ /* 0x080fe200078e02ff */
[----:B------:R-:W-:Y:S01]  /*bb60*/  LEA.HI.X.SX32 R2, R4, UR17, 0x2, P5 ;  /* 0x0000001104027c11 */ /* 0x000fe2000a8f16ff */
[-C--:B------:R-:W-:Y:S02]  /*bb70*/  IMAD R180, R132, R133.reuse, RZ ;  /* 0x0000008584b47224 */ /* 0x080fe400078e02ff */
[-C--:B------:R-:W-:Y:S01]  /*bb80*/  IMAD R149, R156, R133.reuse, RZ ;  /* 0x000000859c957224 */ /* 0x080fe200078e02ff */
[----:B------:R-:W1:Y:S01]  /*bb90*/  LDCU UR4, c[0x0][0x39c] ;  /* 0x00007380ff0477ac */ /* 0x000e620008000800 */
[-C--:B------:R-:W-:Y:S01]  /*bba0*/  IMAD R151, R135, R133.reuse, RZ ;  /* 0x0000008587977224 */ /* 0x080fe200078e02ff */
[----:B------:R-:W-:Y:S01]  /*bbb0*/  LEA R144, P5, R180, R0, 0x2 ;  /* 0x00000000b4907211 */ /* 0x000fe200078a10ff */
[----:B------:R-:W2:Y:S01]  /*bbc0*/  S2R R160, SR_TID.X ;  /* 0x0000000000a07919 */ /* 0x000ea20000002100 */
[-C--:B------:R-:W-:Y:S01]  /*bbd0*/  IMAD R157, R136, R133.reuse, RZ ;  /* 0x00000085889d7224 */ /* 0x080fe200078e02ff */
[----:B------:R-:W3:Y:S01]  /*bbe0*/  LDCU UR5, c[0x0][0x39c] ;  /* 0x00007380ff0577ac */ /* 0x000ee20008000800 */
[----:B------:R-:W-:Y:S01]  /*bbf0*/  LEA.HI.X.SX32 R145, R180, R2, 0x2, P5 ;  /* 0x00000002b4917211 */ /* 0x000fe200028f16ff */
[-C--:B------:R-:W-:Y:S01]  /*bc00*/  IMAD R161, R134, R133.reuse, RZ ;  /* 0x0000008586a17224 */ /* 0x080fe200078e02ff */
[----:B------:R-:W-:Y:S01]  /*bc10*/  LEA R140, P5, R141, R0, 0x2 ;  /* 0x000000008d8c7211 */ /* 0x000fe200078a10ff */
[-C--:B------:R-:W-:Y:S01]  /*bc20*/  IMAD R163, R138, R133.reuse, RZ ;  /* 0x000000858aa37224 */ /* 0x080fe200078e02ff */
[----:B------:R-:W4:Y:S01]  /*bc30*/  LDCU UR6, c[0x0][0x39c] ;  /* 0x00007380ff0677ac */ /* 0x000f220008000800 */
[-C--:B------:R-:W-:Y:S01]  /*bc40*/  IMAD R177, R189, R133.reuse, RZ ;  /* 0x00000085bdb17224 */ /* 0x080fe200078e02ff */
[----:B------:R-:W-:Y:S01]  /*bc50*/  LEA.HI.X.SX32 R141, R141, R2, 0x2, P5 ;  /* 0x000000028d8d7211 */ /* 0x000fe200028f16ff */
[----:B------:R-:W-:Y:S01]  /*bc60*/  IMAD R181, R191, R133, RZ ;  /* 0x00000085bfb57224 */ /* 0x000fe200078e02ff */
[----:B------:R-:W-:Y:S01]  /*bc70*/  LEA R154, P5, R149, R0, 0x2 ;  /* 0x00000000959a7211 */ /* 0x000fe200078a10ff */
[----:B------:R-:W-:Y:S01]  /*bc80*/  IMAD R185, R133, 0x20, R180 ;  /* 0x0000002085b97824 */ /* 0x000fe200078e02b4 */
[----:B------:R-:W5:Y:S01]  /*bc90*/  LDCU UR7, c[0x0][0x39c] ;  /* 0x00007380ff0777ac */ /* 0x000f620008000800 */
[----:B------:R-:W1:Y:S02]  /*bca0*/  @!P2 SYNCS.CCTL.IV [UR10+0x1e000] ;  /* 0x01e00000ff00a9b1 */ /* 0x000e64000800000a */
[----:B-1----:R-:W-:Y:S01]  /*bcb0*/  BAR.SYNC.DEFER_BLOCKING 0x0 ;  /* 0x0000000000007b1d */ /* 0x002fe20000010000 */
[----:B------:R-:W-:-:S02]  /*bcc0*/  LEA.HI.X.SX32 R155, R149, R2, 0x2, P5 ;  /* 0x00000002959b7211 */ /* 0x000fc400028f16ff */
[----:B------:R-:W-:-:S03]  /*bcd0*/  LEA R150, P5, R157, R0, 0x2 ;  /* 0x000000009d967211 */ /* 0x000fc600078a10ff */
[----:B------:R-:W1:Y:S01]  /*bce0*/  LDCU UR8, c[0x0][0x39c] ;  /* 0x00007380ff0877ac */ /* 0x000e620008000800 */
[----:B------:R-:W-:Y:S01]  /*bcf0*/  LDTM.16dp32bit_t0_t15.x128 R4, tmem[UR11] ;  /* 0x0000000b000479ee */ /* 0x000fe20008b80000 */
[----:B------:R-:W1:Y:S01]  /*bd00*/  LDTM.16dp32bit_t16_t31.x128 R4, tmem[UR11+0x80] ;  /* 0x0000800b000479ee */ /* 0x000e620008ba0000 */
[----:B--2---:R-:W-:-:S04]  /*bd10*/  LOP3.LUT R160, R160, 0x7f, RZ, 0xc0, !PT ;  /* 0x0000007fa0a07812 */ /* 0x004fc800078ec0ff */
[----:B------:R-:W-:Y:S01]  /*bd20*/  LEA R193, R160, UR10, 0x4 ;  /* 0x0000000aa0c17c11 */ /* 0x000fe2000f8e20ff */
[----:B------:R-:W2:Y:S01]  /*bd30*/  @!P2 SYNCS.CCTL.IV [UR10+0x1e008] ;  /* 0x01e00800ff00a9b1 */ /* 0x000ea2000800000a */
[----:B------:R-:W-:Y:S01]  /*bd40*/  LEA R146, P2, R3, R0, 0x2 ;  /* 0x0000000003927211 */ /* 0x000fe200078410ff */
[----:B------:R-:W-:-:S03]  /*bd50*/  NOP ;  /* 0x0000000000007918 */ /* 0x000fc60000000000 */
[----:B------:R-:W-:Y:S01]  /*bd60*/  LEA.HI.X.SX32 R147, R3, R2, 0x2, P2 ;  /* 0x0000000203937211 */ /* 0x000fe200010f16ff */
[----:B------:R-:W-:Y:S01]  /*bd70*/  IMAD R3, R159, 0x8, R148 ;  /* 0x000000089f037824 */ /* 0x000fe200078e0294 */
[C---:B------:R-:W-:Y:S01]  /*bd80*/  LEA R142, P2, R143.reuse, R0, 0x2 ;  /* 0x000000008f8e7211 */ /* 0x040fe200078410ff */
[----:B-1----:R-:W-:Y:S02]  /*bd90*/  IMAD.MOV.U32 R168, RZ, RZ, R4 ;  /* 0x000000ffffa87224 */ /* 0x002fe400078e0004 */
[----:B------:R-:W-:Y:S01]  /*bda0*/  IMAD.MOV.U32 R169, RZ, RZ, R6 ;  /* 0x000000ffffa97224 */ /* 0x000fe200078e0006 */
[----:B------:R-:W-:Y:S01]  /*bdb0*/  LEA.HI.X.SX32 R143, R143, R2, 0x2, P2 ;  /* 0x000000028f8f7211 */ /* 0x000fe200010f16ff */
[----:B------:R-:W-:Y:S01]  /*bdc0*/  IMAD.MOV.U32 R170, RZ, RZ, R8 ;  /* 0x000000ffffaa7224 */ /* 0x000fe200078e0008 */
[C---:B------:R-:W-:Y:S01]  /*bdd0*/  LEA R152, P2, R151.reuse, R0, 0x2 ;  /* 0x0000000097987211 */ /* 0x040fe200078410ff */
[----:B------:R-:W-:Y:S02]  /*bde0*/  IMAD.MOV.U32 R171, RZ, RZ, R10 ;  /* 0x000000ffffab7224 */ /* 0x000fe400078e000a */
[----:B------:R-:W-:Y:S01]  /*bdf0*/  IMAD.MOV.U32 R158, RZ, RZ, R9 ;  /* 0x000000ffff9e7224 */ /* 0x000fe200078e0009 */
[-C--:B------:R-:W-:Y:S01]  /*be00*/  LEA.HI.X.SX32 R153, R151, R2.reuse, 0x2, P2 ;  /* 0x0000000297997211 */ /* 0x080fe200010f16ff */
[----:B------:R-:W-:Y:S01]  /*be10*/  IMAD.MOV.U32 R159, RZ, RZ, R11 ;  /* 0x000000ffff9f7224 */ /* 0x000fe200078e000b */
[----:B------:R-:W-:Y:S01]  /*be20*/  ISETP.LT.AND P2, PT, R156, UR19, !P0 ;  /* 0x000000139c007c0c */ /* 0x000fe2000c741270 */
[----:B------:R-:W-:Y:S01]  /*be30*/  IMAD.MOV.U32 R156, RZ, RZ, R5 ;  /* 0x000000ffff9c7224 */ /* 0x000fe200078e0005 */
[----:B------:R-:W-:Y:S01]  /*be40*/  LEA.HI.X.SX32 R151, R157, R2, 0x2, P5 ;  /* 0x000000029d977211 */ /* 0x000fe200028f16ff */
[----:B------:R-:W-:Y:S01]  /*be50*/  IMAD.MOV.U32 R157, RZ, RZ, R7 ;  /* 0x000000ffff9d7224 */ /* 0x000fe200078e0007 */
[----:B--2---:R1:W-:Y:S01]  /*be60*/  STS.128 [R3], R168 ;  /* 0x000000a803007388 */ /* 0x0043e20000000c00 */
[----:B------:R-:W-:Y:S01]  /*be70*/  LEA R148, P5, R161, R0, 0x2 ;  /* 0x00000000a1947211 */ /* 0x000fe200078a10ff */
[----:B------:R-:W-:-:S02]  /*be80*/  IMAD.MOV.U32 R164, RZ, RZ, R12 ;  /* 0x000000ffffa47224 */ /* 0x000fc400078e000c */
[----:B------:R-:W-:Y:S01]  /*be90*/  STS.128 [R3+0x400], R156 ;  /* 0x0004009c03007388 */ /* 0x000fe20000000c00 */
[----:B------:R-:W-:Y:S01]  /*bea0*/  LEA.HI.X.SX32 R149, R161, R2, 0x2, P5 ;  /* 0x00000002a1957211 */ /* 0x000fe200028f16ff */
[----:B------:R-:W-:Y:S01]  /*beb0*/  IMAD.MOV.U32 R165, RZ, RZ, R14 ;  /* 0x000000ffffa57224 */ /* 0x000fe200078e000e */
[C---:B------:R-:W-:Y:S01]  /*bec0*/  LEA R6, P5, R163.reuse, R0, 0x2 ;  /* 0x00000000a3067211 */ /* 0x040fe200078a10ff */
[----:B------:R-:W-:Y:S01]  /*bed0*/  BAR.SYNC.DEFER_BLOCKING 0x0 ;  /* 0x0000000000007b1d */ /* 0x000fe20000010000 */
[----:B------:R-:W-:Y:S02]  /*bee0*/  IMAD.MOV.U32 R166, RZ, RZ, R16 ;  /* 0x000000ffffa67224 */ /* 0x000fe400078e0010 */
[----:B------:R-:W-:Y:S01]  /*bef0*/  LEA.HI.X.SX32 R7, R163, R2, 0x2, P5 ;  /* 0x00000002a3077211 */ /* 0x000fe200028f16ff */
[----:B------:R-:W-:Y:S02]  /*bf00*/  IMAD.MOV.U32 R167, RZ, RZ, R18 ;  /* 0x000000ffffa77224 */ /* 0x000fe400078e0012 */
[----:B------:R-:W-:-:S02]  /*bf10*/  IMAD.MOV.U32 R12, RZ, RZ, R20 ;  /* 0x000000ffff0c7224 */ /* 0x000fc400078e0014 */
[----:B-1----:R-:W-:Y:S02]  /*bf20*/  IMAD.MOV.U32 R168, RZ, RZ, R13 ;  /* 0x000000ffffa87224 */ /* 0x002fe400078e000d */
[----:B------:R-:W-:Y:S02]  /*bf30*/  IMAD.MOV.U32 R169, RZ, RZ, R15 ;  /* 0x000000ffffa97224 */ /* 0x000fe400078e000f */
[----:B------:R-:W-:Y:S02]  /*bf40*/  IMAD.MOV.U32 R170, RZ, RZ, R17 ;  /* 0x000000ffffaa7224 */ /* 0x000fe400078e0011 */
[----:B------:R-:W-:Y:S02]  /*bf50*/  IMAD.MOV.U32 R171, RZ, RZ, R19 ;  /* 0x000000ffffab7224 */ /* 0x000fe400078e0013 */
[----:B------:R-:W-:Y:S02]  /*bf60*/  IMAD.MOV.U32 R13, RZ, RZ, R22 ;  /* 0x000000ffff0d7224 */ /* 0x000fe400078e0016 */
[----:B------:R-:W-:-:S02]  /*bf70*/  IMAD.MOV.U32 R14, RZ, RZ, R24 ;  /* 0x000000ffff0e7224 */ /* 0x000fc400078e0018 */
[----:B------:R-:W-:Y:S02]  /*bf80*/  IMAD.MOV.U32 R15, RZ, RZ, R26 ;  /* 0x000000ffff0f7224 */ /* 0x000fe400078e001a */
[----:B------:R-:W-:Y:S01]  /*bf90*/  IMAD.MOV.U32 R16, RZ, RZ, R21 ;  /* 0x000000ffff107224 */ /* 0x000fe200078e0015 */
[----:B------:R-:W1:Y:S01]  /*bfa0*/  LDS.128 R160, [R193] ;  /* 0x00000000c1a07984 */ /* 0x000e620000000c00 */
[----:B------:R-:W-:Y:S02]  /*bfb0*/  IMAD.MOV.U32 R17, RZ, RZ, R23 ;  /* 0x000000ffff117224 */ /* 0x000fe400078e0017 */
[----:B------:R-:W-:Y:S01]  /*bfc0*/  IMAD.MOV.U32 R18, RZ, RZ, R25 ;  /* 0x000000ffff127224 */ /* 0x000fe200078e0019 */
[----:B------:R-:W-:Y:S01]  /*bfd0*/  LDS.128 R156, [R193+0x800] ;  /* 0x00080000c19c7984 */ /* 0x000fe20000000c00 */
[----:B------:R-:W-:Y:S02]  /*bfe0*/  IMAD.MOV.U32 R19, RZ, RZ, R27 ;  /* 0x000000ffff137224 */ /* 0x000fe400078e001b */
[----:B------:R-:W-:Y:S01]  /*bff0*/  IMAD.MOV.U32 R24, RZ, RZ, R28 ;  /* 0x000000ffff187224 */ /* 0x000fe200078e001c */
[----:B------:R-:W-:Y:S01]  /*c000*/  BAR.SYNC.DEFER_BLOCKING 0x0 ;  /* 0x0000000000007b1d */ /* 0x000fe20000010000 */
[----:B------:R-:W-:-:S02]  /*c010*/  IMAD.MOV.U32 R25, RZ, RZ, R30 ;  /* 0x000000ffff197224 */ /* 0x000fc400078e001e */
[----:B------:R-:W-:Y:S02]  /*c020*/  IMAD.MOV.U32 R26, RZ, RZ, R32 ;  /* 0x000000ffff1a7224 */ /* 0x000fe400078e0020 */
[----:B------:R-:W-:Y:S02]  /*c030*/  IMAD.MOV.U32 R27, RZ, RZ, R34 ;  /* 0x000000ffff1b7224 */ /* 0x000fe400078e0022 */
[----:B------:R-:W-:Y:S02]  /*c040*/  IMAD.MOV.U32 R172, RZ, RZ, R29 ;  /* 0x000000ffffac7224 */ /* 0x000fe400078e001d */
[----:B------:R-:W-:Y:S02]  /*c050*/  IMAD.MOV.U32 R173, RZ, RZ, R31 ;  /* 0x000000ffffad7224 */ /* 0x000fe400078e001f */
[----:B------:R-:W-:Y:S02]  /*c060*/  IMAD.MOV.U32 R174, RZ, RZ, R33 ;  /* 0x000000ffffae7224 */ /* 0x000fe400078e0021 */
[----:B------:R-:W-:-:S02]  /*c070*/  IMAD.MOV.U32 R175, RZ, RZ, R35 ;  /* 0x000000ffffaf7224 */ /* 0x000fc400078e0023 */
[----:B------:R-:W-:Y:S02]  /*c080*/  IMAD.MOV.U32 R20, RZ, RZ, R37 ;  /* 0x000000ffff147224 */ /* 0x000fe400078e0025 */
[----:B------:R-:W-:Y:S02]  /*c090*/  IMAD.MOV.U32 R21, RZ, RZ, R39 ;  /* 0x000000ffff157224 */ /* 0x000fe400078e0027 */
[----:B------:R-:W-:Y:S02]  /*c0a0*/  IMAD.MOV.U32 R22, RZ, RZ, R41 ;  /* 0x000000ffff167224 */ /* 0x000fe400078e0029 */
[----:B------:R-:W-:Y:S02]  /*c0b0*/  IMAD.MOV.U32 R23, RZ, RZ, R43 ;  /* 0x000000ffff177224 */ /* 0x000fe400078e002b */
[-C--:B------:R-:W-:Y:S01]  /*c0c0*/  IMAD R5, R137, R133.reuse, RZ ;  /* 0x0000008589057224 */ /* 0x080fe200078e02ff */
[----:B------:R-:W-:Y:S01]  /*c0d0*/  STS.128 [R3], R164 ;  /* 0x000000a403007388 */ /* 0x000fe20000000c00 */
[----:B------:R-:W-:-:S02]  /*c0e0*/  IMAD R9, R139, R133, RZ ;  /* 0x000000858b097224 */ /* 0x000fc400078e02ff */
[----:B------:R-:W-:Y:S01]  /*c0f0*/  IMAD R11, R188, R133, RZ ;  /* 0x00000085bc0b7224 */ /* 0x000fe200078e02ff */
[----:B------:R-:W-:Y:S01]  /*c100*/  STS.128 [R3+0x400], R168 ;  /* 0x000400a803007388 */ /* 0x000fe20000000c00 */
[C---:B------:R-:W-:Y:S01]  /*c110*/  LEA R4, P5, R5.reuse, R0, 0x2 ;  /* 0x0000000005047211 */ /* 0x040fe200078a10ff */
[----:B------:R-:W-:Y:S01]  /*c120*/  IMAD.MOV.U32 R176, RZ, RZ, R45 ;  /* 0x000000ffffb07224 */ /* 0x000fe200078e002d */
[----:B------:R-:W-:Y:S02]  /*c130*/  BAR.SYNC.DEFER_BLOCKING 0x0 ;  /* 0x0000000000007b1d */ /* 0x000fe40000010000 */
[----:B------:R-:W-:Y:S01]  /*c140*/  LEA.HI.X.SX32 R5, R5, R2, 0x2, P5 ;  /* 0x0000000205057211 */ /* 0x000fe200028f16ff */
[----:B------:R-:W-:Y:S01]  /*c150*/  IMAD.MOV.U32 R178, RZ, RZ, R49 ;  /* 0x000000ffffb27224 */ /* 0x000fe200078e0031 */
[C---:B------:R-:W-:Y:S01]  /*c160*/  LEA R8, P5, R9.reuse, R0, 0x2 ;  /* 0x0000000009087211 */ /* 0x040fe200078a10ff */
[----:B------:R-:W-:Y:S02]  /*c170*/  IMAD.MOV.U32 R179, RZ, RZ, R51 ;  /* 0x000000ffffb37224 */ /* 0x000fe400078e0033 */
[----:B------:R-:W-:Y:S01]  /*c180*/  IMAD.MOV.U32 R180, RZ, RZ, R61 ;  /* 0x000000ffffb47224 */ /* 0x000fe200078e003d */
[----:B------:R-:W-:Y:S01]  /*c190*/  LEA.HI.X.SX32 R9, R9, R2, 0x2, P5 ;  /* 0x0000000209097211 */ /* 0x000fe200028f16ff */
[----:B------:R-:W-:Y:S01]  /*c1a0*/  IMAD.MOV.U32 R182, RZ, RZ, R65 ;  /* 0x000000ffffb67224 */ /* 0x000fe200078e0041 */
[----:B------:R-:W-:Y:S01]  /*c1b0*/  LEA R10, P5, R11, R0, 0x2 ;  /* 0x000000000b0a7211 */ /* 0x000fe200078a10ff */
[----:B------:R-:W-:-:S02]  /*c1c0*/  IMAD.MOV.U32 R183, RZ, RZ, R67 ;  /* 0x000000ffffb77224 */ /* 0x000fc400078e0043 */
[----:B------:R-:W-:Y:S01]  /*c1d0*/  IMAD.MOV.U32 R184, RZ, RZ, R77 ;  /* 0x000000ffffb87224 */ /* 0x000fe200078e004d */
[----:B------:R-:W-:Y:S01]  /*c1e0*/  LEA.HI.X.SX32 R11, R11, R2, 0x2, P5 ;  /* 0x000000020b0b7211 */ /* 0x000fe200028f16ff */
[----:B------:R-:W-:Y:S02]  /*c1f0*/  IMAD.MOV.U32 R186, RZ, RZ, R81 ;  /* 0x000000ffffba7224 */ /* 0x000fe400078e0051 */
[----:B------:R-:W-:Y:S01]  /*c200*/  IMAD.MOV.U32 R187, RZ, RZ, R83 ;  /* 0x000000ffffbb7224 */ /* 0x000fe200078e0053 */
[----:B------:R-:W2:Y:S04]  /*c210*/  LDS.128 R168, [R193] ;  /* 0x00000000c1a87984 */ /* 0x000ea80000000c00 */
[----:B------:R-:W-:Y:S01]  /*c220*/  LDS.128 R164, [R193+0x800] ;  /* 0x00080000c1a47984 */ /* 0x000fe20000000c00 */
[----:B------:R-:W-:Y:S06]  /*c230*/  BAR.SYNC.DEFER_BLOCKING 0x0 ;  /* 0x0000000000007b1d */ /* 0x000fec0000010000 */
[----:B------:R1:W-:Y:S04]  /*c240*/  STS.128 [R3], R12 ;  /* 0x0000000c03007388 */ /* 0x0003e80000000c00 */
[----:B------:R3:W-:Y:S01]  /*c250*/  STS.128 [R3+0x400], R16 ;  /* 0x0004001003007388 */ /* 0x0007e20000000c00 */
[----:B------:R-:W-:Y:S01]  /*c260*/  BAR.SYNC.DEFER_BLOCKING 0x0 ;  /* 0x0000000000007b1d */ /* 0x000fe20000010000 */
[----:B-1----:R-:W-:Y:S01]  /*c270*/  LEA R12, P5, R177, R0, 0x2 ;  /* 0x00000000b10c7211 */ /* 0x002fe200078a10ff */
[----:B------:R-:W-:-:S02]  /*c280*/  IMAD R15, R190, R133, RZ ;  /* 0x00000085be0f7224 */ /* 0x000fc400078e02ff */
[----:B---3--:R-:W-:Y:S01]  /*c290*/  IMAD.MOV.U32 R16, RZ, RZ, R36 ;  /* 0x000000ffff107224 */ /* 0x008fe200078e0024 */
[----:B------:R-:W-:Y:S01]  /*c2a0*/  LEA.HI.X.SX32 R13, R177, R2, 0x2, P5 ;  /* 0x00000002b10d7211 */ /* 0x000fe200028f16ff */
[----:B------:R-:W-:Y:S01]  /*c2b0*/  IMAD.MOV.U32 R17, RZ, RZ, R38 ;  /* 0x000000ffff117224 */ /* 0x000fe200078e0026 */
[C---:B------:R-:W-:Y:S01]  /*c2c0*/  LEA R14, P5, R15.reuse, R0, 0x2 ;  /* 0x000000000f0e7211 */ /* 0x040fe200078a10ff */
[----:B------:R-:W-:Y:S02]  /*c2d0*/  IMAD.MOV.U32 R18, RZ, RZ, R40 ;  /* 0x000000ffff127224 */ /* 0x000fe400078e0028 */
[----:B------:R-:W-:Y:S01]  /*c2e0*/  IMAD.MOV.U32 R19, RZ, RZ, R42 ;  /* 0x000000ffff137224 */ /* 0x000fe200078e002a */
[----:B------:R-:W-:Y:S01]  /*c2f0*/  LEA.HI.X.SX32 R15, R15, R2, 0x2, P5 ;  /* 0x000000020f0f7211 */ /* 0x000fe200028f16ff */
[----:B------:R-:W-:Y:S01]  /*c300*/  IMAD.MOV.U32 R177, RZ, RZ, R47 ;  /* 0x000000ffffb17224 */ /* 0x000fe200078e002f */
[----:B------:R-:W1:Y:S04]  /*c310*/  LDS.128 R32, [R193] ;  /* 0x00000000c1207984 */ /* 0x000e680000000c00 */
[----:B------:R-:W-:Y:S01]  /*c320*/  LDS.128 R28, [R193+0x800] ;  /* 0x00080000c11c7984 */ /* 0x000fe20000000c00 */
[----:B------:R-:W-:Y:S06]  /*c330*/  BAR.SYNC.DEFER_BLOCKING 0x0 ;  /* 0x0000000000007b1d */ /* 0x000fec0000010000 */
[----:B------:R3:W-:Y:S04]  /*c340*/  STS.128 [R3], R24 ;  /* 0x0000001803007388 */ /* 0x0007e80000000c00 */
[----:B------:R2:W-:Y:S01]  /*c350*/  STS.128 [R3+0x400], R172 ;  /* 0x000400ac03007388 */ /* 0x0005e20000000c00 */
[----:B------:R-:W-:Y:S01]  /*c360*/  BAR.SYNC.DEFER_BLOCKING 0x0 ;  /* 0x0000000000007b1d */ /* 0x000fe20000010000 */
[----:B---3--:R-:W-:-:S02]  /*c370*/  IMAD.MOV.U32 R24, RZ, RZ, R53 ;  /* 0x000000ffff187224 */ /* 0x008fc400078e0035 */
[----:B------:R-:W-:Y:S02]  /*c380*/  IMAD.MOV.U32 R25, RZ, RZ, R55 ;  /* 0x000000ffff197224 */ /* 0x000fe400078e0037 */
[----:B--2---:R-:W-:Y:S02]  /*c390*/  IMAD.MOV.U32 R172, RZ, RZ, R44 ;  /* 0x000000ffffac7224 */ /* 0x004fe400078e002c */
[----:B------:R-:W-:Y:S02]  /*c3a0*/  IMAD.MOV.U32 R173, RZ, RZ, R46 ;  /* 0x000000ffffad7224 */ /* 0x000fe400078e002e */
[----:B------:R-:W-:Y:S02]  /*c3b0*/  IMAD.MOV.U32 R174, RZ, RZ, R48 ;  /* 0x000000ffffae7224 */ /* 0x000fe400078e0030 */
[----:B------:R-:W-:Y:S02]  /*c3c0*/  IMAD.MOV.U32 R175, RZ, RZ, R50 ;  /* 0x000000ffffaf7224 */ /* 0x000fe400078e0032 */
[----:B------:R-:W-:-:S02]  /*c3d0*/  IMAD.MOV.U32 R26, RZ, RZ, R57 ;  /* 0x000000ffff1a7224 */ /* 0x000fc400078e0039 */
[----:B------:R-:W-:Y:S01]  /*c3e0*/  IMAD.MOV.U32 R27, RZ, RZ, R59 ;  /* 0x000000ffff1b7224 */ /* 0x000fe200078e003b */
[----:B------:R-:W2:Y:S04]  /*c3f0*/  LDS.128 R40, [R193] ;  /* 0x00000000c1287984 */ /* 0x000ea80000000c00 */
[----:B------:R-:W-:Y:S01]  /*c400*/  LDS.128 R36, [R193+0x800] ;  /* 0x00080000c1247984 */ /* 0x000fe20000000c00 */
[----:B------:R-:W-:Y:S06]  /*c410*/  BAR.SYNC.DEFER_BLOCKING 0x0 ;  /* 0x0000000000007b1d */ /* 0x000fec0000010000 */
[----:B------:R3:W-:Y:S04]  /*c420*/  STS.128 [R3], R16 ;  /* 0x0000001003007388 */ /* 0x0007e80000000c00 */
[----:B------:R1:W-:Y:S01]  /*c430*/  STS.128 [R3+0x400], R20 ;  /* 0x0004001403007388 */ /* 0x0003e20000000c00 */
[----:B------:R-:W-:Y:S01]  /*c440*/  BAR.SYNC.DEFER_BLOCKING 0x0 ;  /* 0x0000000000007b1d */ /* 0x000fe20000010000 */
[----:B---3--:R-:W-:Y:S01]  /*c450*/  LEA R16, P5, R181, R0, 0x2 ;  /* 0x00000000b5107211 */ /* 0x008fe200078a10ff */
[----:B------:R-:W-:-:S02]  /*c460*/  IMAD R19, R192, R133, RZ ;  /* 0x00000085c0137224 */ /* 0x000fc400078e02ff */
[----:B-1----:R-:W-:Y:S01]  /*c470*/  IMAD.MOV.U32 R20, RZ, RZ, R52 ;  /* 0x000000ffff147224 */ /* 0x002fe200078e0034 */
        /* <DEDUP_REMOVED lines=15> */
[----:B------:R-:W-:Y:S02]  /*c570*/  IMAD.MOV.U32 R174, RZ, RZ, R64 ;  /* 0x000000ffffae7224 */ /* 0x000fe400078e0040 */
[----:B------:R-:W-:Y:S02]  /*c580*/  IMAD.MOV.U32 R175, RZ, RZ, R66 ;  /* 0x000000ffffaf7224 */ /* 0x000fe400078e0042 */
[----:B--2---:R-:W-:Y:S02]  /*c590*/  IMAD.MOV.U32 R176, RZ, RZ, R69 ;  /* 0x000000ffffb07224 */ /* 0x004fe400078e0045 */
        /* <DEDUP_REMOVED lines=10> */
[----:B------:R-:W-:-:S02]  /*c640*/  IMAD R23, R133, 0x2, R185 ;  /* 0x0000000285177824 */ /* 0x000fc400078e02b9 */
[----:B-1----:R-:W-:Y:S01]  /*c650*/  IMAD.MOV.U32 R24, RZ, RZ, R68 ;  /* 0x000000ffff187224 */ /* 0x002fe200078e0044 */
[----:B------:R-:W-:Y:S01]  /*c660*/  LEA.HI.X.SX32 R21, R185, R2, 0x2, P5 ;  /* 0x00000002b9157211 */ /* 0x000fe200028f16ff */
[----:B------:R-:W-:Y:S01]  /*c670*/  IMAD.MOV.U32 R25, RZ, RZ, R70 ;  /* 0x000000ffff197224 */ /* 0x000fe200078e0046 */
[----:B------:R-:W-:Y:S01]  /*c680*/  LEA R22, P5, R23, R0, 0x2 ;  /* 0x0000000017167211 */ /* 0x000fe200078a10ff */
[----:B------:R-:W-:Y:S02]  /*c690*/  IMAD.MOV.U32 R26, RZ, RZ, R72 ;  /* 0x000000ffff1a7224 */ /* 0x000fe400078e0048 */
[----:B------:R-:W-:Y:S02]  /*c6a0*/  IMAD.MOV.U32 R27, RZ, RZ, R74 ;  /* 0x000000ffff1b7224 */ /* 0x000fe400078e004a */
[----:B------:R-:W-:Y:S02]  /*c6b0*/  IMAD.MOV.U32 R185, RZ, RZ, R79 ;  /* 0x000000ffffb97224 */ /* 0x000fe400078e004f */
[----:B------:R-:W-:Y:S01]  /*c6c0*/  IMAD R195, R133, 0x2, R23 ;  /* 0x0000000285c37824 */ /* 0x000fe200078e0217 */
[----:B------:R-:W-:Y:S01]  /*c6d0*/  LEA.HI.X.SX32 R23, R23, R2, 0x2, P5 ;  /* 0x0000000217177211 */ /* 0x000fe200028f16ff */
        /* <DEDUP_REMOVED lines=20> */
[----:B---3--:R-:W-:Y:S01]  /*c820*/  IMAD R27, R133, 0x2, R195 ;  /* 0x00000002851b7824 */ /* 0x008fe200078e02c3 */
[----:B------:R-:W-:Y:S01]  /*c830*/  LEA R24, P5, R195, R0, 0x2 ;  /* 0x00000000c3187211 */ /* 0x000fe200078a10ff */
[----:B-1----:R-:W-:-:S03]  /*c840*/  IMAD.MOV.U32 R176, RZ, RZ, R84 ;  /* 0x000000ffffb07224 */ /* 0x002fc600078e0054 */
[----:B------:R-:W-:Y:S01]  /*c850*/  LEA.HI.X.SX32 R25, R195, R2, 0x2, P5 ;  /* 0x00000002c3197211 */ /* 0x000fe200028f16ff */
[----:B------:R-:W-:Y:S01]  /*c860*/  IMAD.MOV.U32 R177, RZ, RZ, R86 ;  /* 0x000000ffffb17224 */ /* 0x000fe200078e0056 */
[----:B------:R-:W-:Y:S01]  /*c870*/  LEA R26, P5, R27, R0, 0x2 ;  /* 0x000000001b1a7211 */ /* 0x000fe200078a10ff */
[----:B------:R-:W-:Y:S02]  /*c880*/  IMAD.MOV.U32 R178, RZ, RZ, R88 ;  /* 0x000000ffffb27224 */ /* 0x000fe400078e0058 */
        /* <DEDUP_REMOVED lines=11> */
[----:B------:R-:W-:Y:S02]  /*c940*/  IMAD.MOV.U32 R174, RZ, RZ, R96 ;  /* 0x000000ffffae7224 */ /* 0x000fe400078e0060 */
[----:B------:R-:W-:Y:S02]  /*c950*/  IMAD.MOV.U32 R175, RZ, RZ, R98 ;  /* 0x000000ffffaf7224 */ /* 0x000fe400078e0062 */
[----:B------:R-:W-:-:S02]  /*c960*/  IMAD.MOV.U32 R94, RZ, RZ, R97 ;  /* 0x000000ffff5e7224 */ /* 0x000fc400078e0061 */
[----:B------:R-:W-:Y:S01]  /*c970*/  IMAD.MOV.U32 R95, RZ, RZ, R99 ;  /* 0x000000ffff5f7224 */ /* 0x000fe200078e0063 */
[----:B------:R-:W3:Y:S01]  /*c980*/  LDS.128 R88, [R193] ;  /* 0x00000000c1587984 */ /* 0x000ee20000000c00 */
[----:B-1----:R-:W-:Y:S01]  /*c990*/  IMAD R185, R133, 0x2, R27 ;  /* 0x0000000285b97824 */ /* 0x002fe200078e021b */
[----:B------:R-:W-:Y:S02]  /*c9a0*/  LEA.HI.X.SX32 R27, R27, R2, 0x2, P5 ;  /* 0x000000021b1b7211 */ /* 0x000fe400028f16ff */
[----:B------:R-:W-:Y:S01]  /*c9b0*/  LDS.128 R84, [R193+0x800] ;  /* 0x00080000c1547984 */ /* 0x000fe20000000c00 */
[----:B------:R-:W-:Y:S01]  /*c9c0*/  IMAD R187, R133, 0x2, R185 ;  /* 0x0000000285bb7824 */ /* 0x000fe200078e02b9 */
[----:B------:R-:W-:Y:S01]  /*c9d0*/  BAR.SYNC.DEFER_BLOCKING 0x0 ;  /* 0x0000000000007b1d */ /* 0x000fe20000010000 */
[----:B------:R-:W-:Y:S02]  /*c9e0*/  LEA R184, P5, R185, R0, 0x2 ;  /* 0x00000000b9b87211 */ /* 0x000fe400078a10ff */
[----:B------:R-:W-:-:S02]  /*c9f0*/  IMAD R195, R133, 0x2, R187 ;  /* 0x0000000285c37824 */ /* 0x000fc400078e02bb */
[----:B------:R-:W-:Y:S02]  /*ca00*/  LEA.HI.X.SX32 R185, R185, R2, 0x2, P5 ;  /* 0x00000002b9b97211 */ /* 0x000fe400028f16ff */
[----:B------:R-:W-:-:S04]  /*ca10*/  LEA R186, P5, R187, R0, 0x2 ;  /* 0x00000000bbba7211 */ /* 0x000fc800078a10ff */
[----:B------:R-:W-:Y:S02]  /*ca20*/  LEA.HI.X.SX32 R187, R187, R2, 0x2, P5 ;  /* 0x00000002bbbb7211 */ /* 0x000fe400028f16ff */
[----:B------:R-:W-:Y:S01]  /*ca30*/  LEA R194, P5, R195, R0, 0x2 ;  /* 0x00000000c3c27211 */ /* 0x000fe200078a10ff */
[----:B------:R-:W-:Y:S04]  /*ca40*/  STS.128 [R3], R176 ;  /* 0x000000b003007388 */ /* 0x000fe80000000c00 */
[----:B------:R1:W-:Y:S01]  /*ca50*/  STS.128 [R3+0x400], R180 ;  /* 0x000400b403007388 */ /* 0x0003e20000000c00 */
[----:B------:R-:W-:Y:S01]  /*ca60*/  BAR.SYNC.DEFER_BLOCKING 0x0 ;  /* 0x0000000000007b1d */ /* 0x000fe20000010000 */
[----:B-1----:R-:W-:Y:S02]  /*ca70*/  IMAD.MOV.U32 R180, RZ, RZ, R100 ;  /* 0x000000ffffb47224 */ /* 0x002fe400078e0064 */
[----:B------:R-:W-:-:S02]  /*ca80*/  IMAD.MOV.U32 R181, RZ, RZ, R102 ;  /* 0x000000ffffb57224 */ /* 0x000fc400078e0066 */
[----:B------:R-:W-:Y:S02]  /*ca90*/  IMAD.MOV.U32 R182, RZ, RZ, R104 ;  /* 0x000000ffffb67224 */ /* 0x000fe400078e0068 */
[----:B------:R-:W-:Y:S01]  /*caa0*/  IMAD.MOV.U32 R183, RZ, RZ, R106 ;  /* 0x000000ffffb77224 */ /* 0x000fe200078e006a */
[----:B------:R-:W1:Y:S04]  /*cab0*/  LDS.128 R176, [R193] ;  /* 0x00000000c1b07984 */ /* 0x000e680000000c00 */
[----:B------:R-:W-:Y:S01]  /*cac0*/  LDS.128 R96, [R193+0x800] ;  /* 0x00080000c1607984 */ /* 0x000fe20000000c00 */
[----:B------:R-:W-:Y:S06]  /*cad0*/  BAR.SYNC.DEFER_BLOCKING 0x0 ;  /* 0x0000000000007b1d */ /* 0x000fec0000010000 */
[----:B------:R2:W-:Y:S04]  /*cae0*/  STS.128 [R3], R172 ;  /* 0x000000ac03007388 */ /* 0x0005e80000000c00 */
[----:B------:R3:W-:Y:S01]  /*caf0*/  STS.128 [R3+0x400], R92 ;  /* 0x0004005c03007388 */ /* 0x0007e20000000c00 */
[----:B--2---:R-:W-:-:S02]  /*cb00*/  IMAD.MOV.U32 R172, RZ, RZ, R108 ;  /* 0x000000ffffac7224 */ /* 0x004fc400078e006c */
[----:B------:R-:W-:Y:S02]  /*cb10*/  IMAD.MOV.U32 R173, RZ, RZ, R110 ;  /* 0x000000ffffad7224 */ /* 0x000fe400078e006e */
[----:B---3--:R-:W-:Y:S02]  /*cb20*/  IMAD.MOV.U32 R92, RZ, RZ, R101 ;  /* 0x000000ffff5c7224 */ /* 0x008fe400078e0065 */
[----:B------:R-:W-:Y:S01]  /*cb30*/  IMAD.MOV.U32 R93, RZ, RZ, R103 ;  /* 0x000000ffff5d7224 */ /* 0x000fe200078e0067 */
[----:B------:R-:W-:Y:S01]  /*cb40*/  BAR.SYNC.DEFER_BLOCKING 0x0 ;  /* 0x0000000000007b1d */ /* 0x000fe20000010000 */
        /* <DEDUP_REMOVED lines=9> */
[----:B---3--:R-:W-:Y:S01]  /*cbe0*/  IMAD R181, R133, 0x2, R195 ;  /* 0x0000000285b57824 */ /* 0x008fe200078e02c3 */
[----:B------:R-:W-:Y:S01]  /*cbf0*/  LEA.HI.X.SX32 R195, R195, R2, 0x2, P5 ;  /* 0x00000002c3c37211 */ /* 0x000fe200028f16ff */
[----:B------:R-:W-:-:S02]  /*cc00*/  IMAD.MOV.U32 R180, RZ, RZ, R116 ;  /* 0x000000ffffb47224 */ /* 0x000fc400078e0074 */
[----:B-1----:R-:W-:Y:S01]  /*cc10*/  IMAD.MOV.U32 R92, RZ, RZ, R109 ;  /* 0x000000ffff5c7224 */ /* 0x002fe200078e006d */
[----:B------:R-:W-:Y:S01]  /*cc20*/  BAR.SYNC.DEFER_BLOCKING 0x0 ;  /* 0x0000000000007b1d */ /* 0x000fe20000010000 */
[----:B------:R-:W-:Y:S01]  /*cc30*/  IMAD.MOV.U32 R93, RZ, RZ, R111 ;  /* 0x000000ffff5d7224 */ /* 0x000fe200078e006f */
[C---:B------:R-:W-:Y:S01]  /*cc40*/  LEA R196, P5, R181.reuse, R0, 0x2 ;  /* 0x00000000b5c47211 */ /* 0x040fe200078a10ff */
[----:B------:R-:W-:Y:S02]  /*cc50*/  IMAD.MOV.U32 R94, RZ, RZ, R113 ;  /* 0x000000ffff5e7224 */ /* 0x000fe400078e0071 */
[----:B------:R-:W-:Y:S01]  /*cc60*/  IMAD.MOV.U32 R95, RZ, RZ, R115 ;  /* 0x000000ffff5f7224 */ /* 0x000fe200078e0073 */
[----:B------:R-:W-:Y:S01]  /*cc70*/  LEA.HI.X.SX32 R197, R181, R2, 0x2, P5 ;  /* 0x00000002b5c57211 */ /* 0x000fe200028f16ff */
[----:B------:R-:W-:Y:S02]  /*cc80*/  IMAD R183, R133, 0x2, R181 ;  /* 0x0000000285b77824 */ /* 0x000fe400078e02b5 */
[----:B------:R-:W-:-:S02]  /*cc90*/  IMAD.MOV.U32 R181, RZ, RZ, R118 ;  /* 0x000000ffffb57224 */ /* 0x000fc400078e0076 */
[----:B------:R-:W-:Y:S01]  /*cca0*/  IMAD R201, R133, 0x2, R183 ;  /* 0x0000000285c97824 */ /* 0x000fe200078e02b7 */
[----:B------:R-:W-:Y:S01]  /*ccb0*/  LEA R198, P5, R183, R0, 0x2 ;  /* 0x00000000b7c67211 */ /* 0x000fe200078a10ff */
[----:B------:R-:W-:Y:S02]  /*ccc0*/  IMAD.MOV.U32 R182, RZ, RZ, R120 ;  /* 0x000000ffffb67224 */ /* 0x000fe400078e0078 */
[----:B------:R-:W-:Y:S01]  /*ccd0*/  IMAD R203, R133, 0x2, R201 ;  /* 0x0000000285cb7824 */ /* 0x000fe200078e02c9 */
[----:B------:R-:W-:Y:S01]  /*cce0*/  LEA.HI.X.SX32 R199, R183, R2, 0x2, P5 ;  /* 0x00000002b7c77211 */ /* 0x000fe200028f16ff */
[----:B------:R-:W-:Y:S01]  /*ccf0*/  IMAD.MOV.U32 R183, RZ, RZ, R122 ;  /* 0x000000ffffb77224 */ /* 0x000fe200078e007a */
[----:B------:R-:W-:-:S04]  /*cd00*/  LEA R200, P5, R201, R0, 0x2 ;  /* 0x00000000c9c87211 */ /* 0x000fc800078a10ff */
[----:B------:R-:W-:Y:S01]  /*cd10*/  LEA.HI.X.SX32 R201, R201, R2, 0x2, P5 ;  /* 0x00000002c9c97211 */ /* 0x000fe200028f16ff */
[----:B------:R-:W1:Y:S01]  /*cd20*/  LDS.128 R112, [R193] ;  /* 0x00000000c1707984 */ /* 0x000e620000000c00 */
[----:B------:R-:W-:-:S03]  /*cd30*/  LEA R202, P5, R203, R0, 0x2 ;  /* 0x00000000cbca7211 */ /* 0x000fc600078a10ff */
[----:B------:R-:W-:Y:S01]  /*cd40*/  LDS.128 R108, [R193+0x800] ;  /* 0x00080000c16c7984 */ /* 0x000fe20000000c00 */
[----:B------:R-:W-:Y:S06]  /*cd50*/  BAR.SYNC.DEFER_BLOCKING 0x0 ;  /* 0x0000000000007b1d */ /* 0x000fec0000010000 */
[----:B------:R3:W-:Y:S04]  /*cd60*/  STS.128 [R3], R172 ;  /* 0x000000ac03007388 */ /* 0x0007e80000000c00 */
[----:B------:R2:W-:Y:S01]  /*cd70*/  STS.128 [R3+0x400], R92 ;  /* 0x0004005c03007388 */ /* 0x0005e20000000c00 */
[----:B---3--:R-:W-:Y:S01]  /*cd80*/  IMAD R173, R133, 0x2, R203 ;  /* 0x0000000285ad7824 */ /* 0x008fe200078e02cb */
[----:B------:R-:W-:Y:S01]  /*cd90*/  LEA.HI.X.SX32 R203, R203, R2, 0x2, P5 ;  /* 0x00000002cbcb7211 */ /* 0x000fe200028f16ff */
[----:B------:R-:W-:-:S02]  /*cda0*/  IMAD.MOV.U32 R172, RZ, RZ, R124 ;  /* 0x000000ffffac7224 */ /* 0x000fc400078e007c */
[----:B--2---:R-:W-:Y:S01]  /*cdb0*/  IMAD.MOV.U32 R92, RZ, RZ, R117 ;  /* 0x000000ffff5c7224 */ /* 0x004fe200078e0075 */
[C---:B------:R-:W-:Y:S01]  /*cdc0*/  LEA R204, P5, R173.reuse, R0, 0x2 ;  /* 0x00000000adcc7211 */ /* 0x040fe200078a10ff */
[----:B------:R-:W-:Y:S01]  /*cdd0*/  IMAD.MOV.U32 R93, RZ, RZ, R119 ;  /* 0x000000ffff5d7224 */ /* 0x000fe200078e0077 */
[----:B------:R-:W-:Y:S01]  /*cde0*/  BAR.SYNC.DEFER_BLOCKING 0x0 ;  /* 0x0000000000007b1d */ /* 0x000fe20000010000 */
[----:B------:R-:W-:Y:S01]  /*cdf0*/  IMAD.MOV.U32 R94, RZ, RZ, R121 ;  /* 0x000000ffff5e7224 */ /* 0x000fe200078e0079 */
[----:B------:R-:W-:Y:S01]  /*ce00*/  LEA.HI.X.SX32 R205, R173, R2, 0x2, P5 ;  /* 0x00000002adcd7211 */ /* 0x000fe200028f16ff */
[----:B------:R-:W-:Y:S02]  /*ce10*/  IMAD.MOV.U32 R95, RZ, RZ, R123 ;  /* 0x000000ffff5f7224 */ /* 0x000fe400078e007b */
[----:B------:R-:W-:Y:S02]  /*ce20*/  IMAD R209, R133, 0x2, R173 ;  /* 0x0000000285d17824 */ /* 0x000fe400078e02ad */
[----:B------:R-:W-:-:S02]  /*ce30*/  IMAD.MOV.U32 R124, RZ, RZ, R125 ;  /* 0x000000ffff7c7224 */ /* 0x000fc400078e007d */
[----:B------:R-:W-:Y:S01]  /*ce40*/  IMAD.MOV.U32 R173, RZ, RZ, R126 ;  /* 0x000000ffffad7224 */ /* 0x000fe200078e007e */
[C---:B------:R-:W-:Y:S01]  /*ce50*/  LEA R206, P5, R209.reuse, R0, 0x2 ;  /* 0x00000000d1ce7211 */ /* 0x040fe200078a10ff */
[----:B------:R-:W-:Y:S02]  /*ce60*/  IMAD.MOV.U32 R125, RZ, RZ, R127 ;  /* 0x000000ffff7d7224 */ /* 0x000fe400078e007f */
[----:B------:R-:W-:Y:S01]  /*ce70*/  IMAD.MOV.U32 R174, RZ, RZ, R128 ;  /* 0x000000ffffae7224 */ /* 0x000fe200078e0080 */
[----:B------:R-:W-:Y:S01]  /*ce80*/  LEA.HI.X.SX32 R207, R209, R2, 0x2, P5 ;  /* 0x00000002d1cf7211 */ /* 0x000fe200028f16ff */
[----:B------:R-:W-:Y:S01]  /*ce90*/  IMAD.MOV.U32 R175, RZ, RZ, R130 ;  /* 0x000000ffffaf7224 */ /* 0x000fe200078e0082 */
[----:B------:R-:W-:Y:S01]  /*cea0*/  ISETP.LT.AND P5, PT, R132, UR19, !P0 ;  /* 0x0000001384007c0c */ /* 0x000fe2000c7a1270 */
[----:B------:R-:W-:Y:S02]  /*ceb0*/  IMAD.MOV.U32 R126, RZ, RZ, R129 ;  /* 0x000000ffff7e7224 */ /* 0x000fe400078e0081 */
[----:B------:R-:W-:-:S02]  /*cec0*/  IMAD.MOV.U32 R127, RZ, RZ, R131 ;  /* 0x000000ffff7f7224 */ /* 0x000fc400078e0083 */
[----:B------:R-:W-:Y:S01]  /*ced0*/  IMAD R209, R133, 0x2, R209 ;  /* 0x0000000285d17824 */ /* 0x000fe200078e02d1 */
[----:B------:R-:W2:Y:S04]  /*cee0*/  LDS.128 R120, [R193] ;  /* 0x00000000c1787984 */ /* 0x000ea80000000c00 */
[----:B------:R-:W-:Y:S01]  /*cef0*/  LDS.128 R116, [R193+0x800] ;  /* 0x00080000c1747984 */ /* 0x000fe20000000c00 */
[----:B------:R-:W-:Y:S06]  /*cf00*/  BAR.SYNC.DEFER_BLOCKING 0x0 ;  /* 0x0000000000007b1d */ /* 0x000fec0000010000 */
[----:B------:R-:W-:Y:S04]  /*cf10*/  STS.128 [R3], R180 ;  /* 0x000000b403007388 */ /* 0x000fe80000000c00 */
[----:B------:R-:W-:Y:S01]  /*cf20*/  STS.128 [R3+0x400], R92 ;  /* 0x0004005c03007388 */ /* 0x000fe20000000c00 */
[----:B------:R-:W-:Y:S06]  /*cf30*/  BAR.SYNC.DEFER_BLOCKING 0x0 ;  /* 0x0000000000007b1d */ /* 0x000fec0000010000 */
[----:B------:R-:W3:Y:S04]  /*cf40*/  LDS.128 R92, [R193] ;  /* 0x00000000c15c7984 */ /* 0x000ee80000000c00 */
[----:B------:R-:W-:Y:S01]  /*cf50*/  LDS.128 R128, [R193+0x800] ;  /* 0x00080000c1807984 */ /* 0x000fe20000000c00 */
[----:B------:R-:W-:Y:S06]  /*cf60*/  BAR.SYNC.DEFER_BLOCKING 0x0 ;  /* 0x0000000000007b1d */ /* 0x000fec0000010000 */
[----:B------:R-:W-:Y:S04]  /*cf70*/  STS.128 [R3], R172 ;  /* 0x000000ac03007388 */ /* 0x000fe80000000c00 */
[----:B------:R1:W-:Y:S01]  /*cf80*/  STS.128 [R3+0x400], R124 ;  /* 0x0004007c03007388 */ /* 0x0003e20000000c00 */
[----:B------:R-:W-:Y:S01]  /*cf90*/  BAR.SYNC.DEFER_BLOCKING 0x0 ;  /* 0x0000000000007b1d */ /* 0x000fe20000010000 */
[----:B-1----:R-:W-:-:S05]  /*cfa0*/  LOP3.LUT R3, R132, 0x20, RZ, 0xfc, !PT ;  /* 0x0000002084037812 */ /* 0x002fca00078efcff */
[----:B------:R-:W-:Y:S01]  /*cfb0*/  @P5 STG.E desc[UR22][R144.64], R160 ;  /* 0x000000a090005986 */ /* 0x000fe2000c101916 */
[----:B------:R-:W-:-:S03]  /*cfc0*/  ISETP.LT.AND P5, PT, R135, UR19, !P0 ;  /* 0x0000001387007c0c */ /* 0x000fc6000c7a1270 */
        /* <DEDUP_REMOVED lines=16> */
[----:B------:R1:W-:Y:S01]  /*d0d0*/  @P2 STG.E desc[UR22][R4.64], R33 ;  /* 0x0000002104002986 */ /* 0x0003e2000c101916 */
[----:B------:R-:W-:-:S03]  /*d0e0*/  ISETP.LT.AND P2, PT, R191, UR19, !P0 ;  /* 0x00000013bf007c0c */ /* 0x000fc6000c741270 */
[----:B------:R2:W-:Y:S01]  /*d0f0*/  @P5 STG.E desc[UR22][R8.64], R34 ;  /* 0x0000002208005986 */ /* 0x0005e2000c101916 */
[----:B------:R-:W-:-:S03]  /*d100*/  ISETP.LT.AND P5, PT, R192, UR19, !P0 ;  /* 0x00000013c0007c0c */ /* 0x000fc6000c7a1270 */
[----:B------:R2:W-:Y:S01]  /*d110*/  @P4 STG.E desc[UR22][R10.64], R35 ;  /* 0x000000230a004986 */ /* 0x0005e2000c101916 */
[----:B------:R-:W-:Y:S02]  /*d120*/  ISETP.LT.AND P4, PT, R3, UR19, !P0 ;  /* 0x0000001303007c0c */ /* 0x000fe4000c781270 */
[C---:B------:R-:W-:Y:S01]  /*d130*/  LOP3.LUT R3, R132.reuse, 0x22, RZ, 0xfc, !PT ;  /* 0x0000002284037812 */ /* 0x040fe200078efcff */
[----:B------:R2:W-:Y:S01]  /*d140*/  @P3 STG.E desc[UR22][R12.64], R40 ;  /* 0x000000280c003986 */ /* 0x0005e2000c101916 */
[C---:B-1----:R-:W-:Y:S02]  /*d150*/  LOP3.LUT R4, R132.reuse, 0x32, RZ, 0xfc, !PT ;  /* 0x0000003284047812 */ /* 0x042fe400078efcff */
[----:B------:R-:W-:Y:S01]  /*d160*/  ISETP.LT.AND P3, PT, R3, UR19, !P0 ;  /* 0x0000001303007c0c */ /* 0x000fe2000c761270 */
[----:B------:R-:W-:Y:S01]  /*d170*/  @P6 STG.E desc[UR22][R14.64], R41 ;  /* 0x000000290e006986 */ /* 0x000fe2000c101916 */
[C---:B------:R-:W-:Y:S02]  /*d180*/  LOP3.LUT R3, R132.reuse, 0x24, RZ, 0xfc, !PT ;  /* 0x0000002484037812 */ /* 0x040fe400078efcff */
[C---:B------:R-:W-:Y:S01]  /*d190*/  LOP3.LUT R5, R132.reuse, 0x40, RZ, 0xfc, !PT ;  /* 0x0000004084057812 */ /* 0x040fe200078efcff */
[----:B------:R-:W-:Y:S01]  /*d1a0*/  @P2 STG.E desc[UR22][R16.64], R42 ;  /* 0x0000002a10002986 */ /* 0x000fe2000c101916 */
[----:B------:R-:W-:Y:S01]  /*d1b0*/  ISETP.LT.AND P6, PT, R3, UR4, !P0 ;  /* 0x0000000403007c0c */ /* 0x000fe2000c7c1270 */
[----:B------:R-:W1:Y:S01]  /*d1c0*/  LDCU UR4, c[0x0][0x39c] ;  /* 0x00007380ff0477ac */ /* 0x000e620008000800 */
[C---:B------:R-:W-:Y:S01]  /*d1d0*/  LOP3.LUT R3, R132.reuse, 0x26, RZ, 0xfc, !PT ;  /* 0x0000002684037812 */ /* 0x040fe200078efcff */
[----:B------:R-:W-:Y:S01]  /*d1e0*/  @P5 STG.E desc[UR22][R18.64], R43 ;  /* 0x0000002b12005986 */ /* 0x000fe2000c101916 */
[----:B--2---:R-:W-:-:S02]  /*d1f0*/  LOP3.LUT R9, R132, 0x42, RZ, 0xfc, !PT ;  /* 0x0000004284097812 */ /* 0x004fc400078efcff */
[----:B------:R-:W-:Y:S01]  /*d200*/  ISETP.LT.AND P2, PT, R3, UR5, !P0 ;  /* 0x0000000503007c0c */ /* 0x000fe2000c741270 */
[----:B------:R-:W2:Y:S01]  /*d210*/  LDCU UR5, c[0x0][0x39c] ;  /* 0x00007380ff0577ac */ /* 0x000ea20008000800 */
[C---:B------:R-:W-:Y:S01]  /*d220*/  LOP3.LUT R3, R132.reuse, 0x28, RZ, 0xfc, !PT ;  /* 0x0000002884037812 */ /* 0x040fe200078efcff */
[----:B------:R-:W-:Y:S01]  /*d230*/  @P4 STG.E desc[UR22][R20.64], R48 ;  /* 0x0000003014004986 */ /* 0x000fe2000c101916 */
[C---:B------:R-:W-:Y:S02]  /*d240*/  LOP3.LUT R10, R132.reuse, 0x46, RZ, 0xfc, !PT ;  /* 0x00000046840a7812 */ /* 0x040fe400078efcff */
[----:B----4-:R-:W-:Y:S01]  /*d250*/  ISETP.LT.AND P5, PT, R3, UR6, !P0 ;  /* 0x0000000603007c0c */ /* 0x010fe2000c7a1270 */
[----:B------:R-:W4:Y:S01]  /*d260*/  LDCU UR6, c[0x0][0x39c] ;  /* 0x00007380ff0677ac */ /* 0x000f220008000800 */
[C---:B------:R-:W-:Y:S01]  /*d270*/  LOP3.LUT R3, R132.reuse, 0x2a, RZ, 0xfc, !PT ;  /* 0x0000002a84037812 */ /* 0x040fe200078efcff */
[----:B------:R-:W-:Y:S01]  /*d280*/  @P3 STG.E desc[UR22][R22.64], R49 ;  /* 0x0000003116003986 */ /* 0x000fe2000c101916 */
[----:B------:R-:W-:-:S02]  /*d290*/  LOP3.LUT R12, R132, 0x4a, RZ, 0xfc, !PT ;  /* 0x0000004a840c7812 */ /* 0x000fc400078efcff */
[----:B-----5:R-:W-:Y:S01]  /*d2a0*/  ISETP.LT.AND P4, PT, R3, UR7, !P0 ;  /* 0x0000000703007c0c */ /* 0x020fe2000c781270 */
[----:B------:R-:W-:Y:S01]  /*d2b0*/  @P6 STG.E desc[UR22][R24.64], R50 ;  /* 0x0000003218006986 */ /* 0x000fe2000c101916 */
[C---:B------:R-:W-:Y:S01]  /*d2c0*/  LOP3.LUT R3, R132.reuse, 0x2c, RZ, 0xfc, !PT ;  /* 0x0000002c84037812 */ /* 0x040fe200078efcff */
[----:B------:R-:W5:Y:S02]  /*d2d0*/  LDCU UR7, c[0x0][0x39c] ;  /* 0x00007380ff0777ac */ /* 0x000f640008000800 */
[----:B------:R-:W-:Y:S01]  /*d2e0*/  @P2 STG.E desc[UR22][R26.64], R51 ;  /* 0x000000331a002986 */ /* 0x000fe2000c101916 */
[----:B-1----:R-:W-:Y:S01]  /*d2f0*/  ISETP.LT.AND P3, PT, R3, UR4, !P0 ;  /* 0x0000000403007c0c */ /* 0x002fe2000c761270 */
[----:B------:R-:W1:Y:S01]  /*d300*/  LDCU UR4, c[0x0][0x39c] ;  /* 0x00007380ff0477ac */ /* 0x000e620008000800 */
[C---:B------:R-:W-:Y:S01]  /*d310*/  LOP3.LUT R3, R132.reuse, 0x2e, RZ, 0xfc, !PT ;  /* 0x0000002e84037812 */ /* 0x040fe200078efcff */
[----:B------:R-:W-:Y:S03]  /*d320*/  @P5 STG.E desc[UR22][R184.64], R56 ;  /* 0x00000038b8005986 */ /* 0x000fe6000c101916 */
[----:B--2---:R-:W-:Y:S01]  /*d330*/  ISETP.LT.AND P6, PT, R3, UR5, !P0 ;  /* 0x0000000503007c0c */ /* 0x004fe2000c7c1270 */
[----:B------:R-:W2:Y:S01]  /*d340*/  LDCU UR5, c[0x0][0x39c] ;  /* 0x00007380ff0577ac */ /* 0x000ea20008000800 */
[C---:B------:R-:W-:Y:S01]  /*d350*/  LOP3.LUT R3, R132.reuse, 0x30, RZ, 0xfc, !PT ;  /* 0x0000003084037812 */ /* 0x040fe200078efcff */
[----:B------:R-:W-:Y:S03]  /*d360*/  @P4 STG.E desc[UR22][R186.64], R57 ;  /* 0x00000039ba004986 */ /* 0x000fe6000c101916 */
[----:B----4-:R-:W-:Y:S01]  /*d370*/  ISETP.LT.AND P2, PT, R3, UR6, !P0 ;  /* 0x0000000603007c0c */ /* 0x010fe2000c741270 */
[----:B------:R-:W4:Y:S01]  /*d380*/  LDCU UR6, c[0x0][0x39c] ;  /* 0x00007380ff0677ac */ /* 0x000f220008000800 */
[----:B------:R-:W-:Y:S01]  /*d390*/  LOP3.LUT R3, R132, 0x34, RZ, 0xfc, !PT ;  /* 0x0000003484037812 */ /* 0x000fe200078efcff */
[----:B------:R-:W-:Y:S01]  /*d3a0*/  @P3 STG.E desc[UR22][R194.64], R58 ;  /* 0x0000003ac2003986 */ /* 0x000fe2000c101916 */
[----:B-----5:R-:W-:Y:S01]  /*d3b0*/  ISETP.LT.AND P5, PT, R4, UR7, !P0 ;  /* 0x0000000704007c0c */ /* 0x020fe2000c7a1270 */
[----:B------:R-:W5:Y:S01]  /*d3c0*/  LDCU UR7, c[0x0][0x39c] ;  /* 0x00007380ff0777ac */ /* 0x000f620008000800 */
[C---:B------:R-:W-:Y:S01]  /*d3d0*/  LOP3.LUT R4, R132.reuse, 0x38, RZ, 0xfc, !PT ;  /* 0x0000003884047812 */ /* 0x040fe200078efcff */
[----:B------:R-:W-:Y:S01]  /*d3e0*/  @P6 STG.E desc[UR22][R196.64], R59 ;  /* 0x0000003bc4006986 */ /* 0x000fe2000c101916 */
[----:B-1----:R-:W-:Y:S01]  /*d3f0*/  ISETP.LT.AND P4, PT, R3, UR4, !P0 ;  /* 0x0000000403007c0c */ /* 0x002fe2000c781270 */
[----:B------:R-:W1:Y:S01]  /*d400*/  LDCU UR4, c[0x0][0x39c] ;  /* 0x00007380ff0477ac */ /* 0x000e620008000800 */
[C---:B------:R-:W-:Y:S01]  /*d410*/  LOP3.LUT R3, R132.reuse, 0x36, RZ, 0xfc, !PT ;  /* 0x0000003684037812 */ /* 0x040fe200078efcff */
[----:B------:R-:W3:Y:S03]  /*d420*/  LDS.128 R16, [R193] ;  /* 0x00000000c1107984 */ /* 0x000ee60000000c00 */
[----:B--2---:R-:W-:Y:S01]  /*d430*/  ISETP.LT.AND P3, PT, R3, UR5, !P0 ;  /* 0x0000000503007c0c */ /* 0x004fe2000c761270 */
[----:B------:R-:W2:Y:S01]  /*d440*/  LDCU UR5, c[0x0][0x39c] ;  /* 0x00007380ff0577ac */ /* 0x000ea20008000800 */
[----:B------:R-:W-:Y:S01]  /*d450*/  LOP3.LUT R3, R132, 0x3a, RZ, 0xfc, !PT ;  /* 0x0000003a84037812 */ /* 0x000fe200078efcff */
[----:B------:R-:W-:Y:S01]  /*d460*/  @P2 STG.E desc[UR22][R198.64], R64 ;  /* 0x00000040c6002986 */ /* 0x000fe2000c101916 */
[----:B----4-:R-:W-:Y:S01]  /*d470*/  ISETP.LT.AND P6, PT, R4, UR6, !P0 ;  /* 0x0000000604007c0c */ /* 0x010fe2000c7c1270 */
[----:B------:R-:W4:Y:S01]  /*d480*/  LDCU UR6, c[0x0][0x39c] ;  /* 0x00007380ff0677ac */ /* 0x000f220008000800 */
[----:B------:R-:W-:Y:S01]  /*d490*/  LOP3.LUT R4, R132, 0x3c, RZ, 0xfc, !PT ;  /* 0x0000003c84047812 */ /* 0x000fe200078efcff */
[----:B------:R-:W-:Y:S01]  /*d4a0*/  @P5 STG.E desc[UR22][R200.64], R65 ;  /* 0x00000041c8005986 */ /* 0x000fe2000c101916 */
[----:B------:R-:W-:-:S02]  /*d4b0*/  ISETP.LT.AND P2, PT, R3, UR8, !P0 ;  /* 0x0000000803007c0c */ /* 0x000fc4000c741270 */
[----:B------:R-:W-:Y:S01]  /*d4c0*/  LOP3.LUT R3, R132, 0x3e, RZ, 0xfc, !PT ;  /* 0x0000003e84037812 */ /* 0x000fe200078efcff */
[----:B------:R-:W-:Y:S01]  /*d4d0*/  @P4 STG.E desc[UR22][R202.64], R66 ;  /* 0x00000042ca004986 */ /* 0x000fe2000c101916 */
[----:B-1----:R-:W-:Y:S01]  /*d4e0*/  ISETP.LT.AND P5, PT, R4, UR4, !P0 ;  /* 0x0000000404007c0c */ /* 0x002fe2000c7a1270 */
[----:B------:R-:W1:Y:S01]  /*d4f0*/  LDCU UR4, c[0x0][0x39c] ;  /* 0x00007380ff0477ac */ /* 0x000e620008000800 */
[----:B-----5:R-:W-:Y:S01]  /*d500*/  ISETP.LT.AND P4, PT, R3, UR7, !P0 ;  /* 0x0000000703007c0c */ /* 0x020fe2000c781270 */
[----:B------:R-:W-:Y:S01]  /*d510*/  @P3 STG.E desc[UR22][R204.64], R67 ;  /* 0x00000043cc003986 */ /* 0x000fe2000c101916 */
[----:B------:R-:W-:Y:S01]  /*d520*/  IMAD R3, R133, 0x2, R209 ;  /* 0x0000000285037824 */ /* 0x000fe200078e02d1 */
[----:B--2---:R-:W-:Y:S02]  /*d530*/  ISETP.LT.AND P3, PT, R5, UR5, !P0 ;  /* 0x0000000505007c0c */ /* 0x004fe4000c761270 */
[----:B------:R-:W-:Y:S01]  /*d540*/  @P6 STG.E desc[UR22][R206.64], R72 ;  /* 0x00000048ce006986 */ /* 0x000fe2000c101916 */
[----:B------:R-:W-:Y:S01]  /*d550*/  LEA R4, P6, R209, R0, 0x2 ;  /* 0x00000000d1047211 */ /* 0x000fe200078c10ff */
[----:B------:R-:W-:Y:S01]  /*d560*/  IMAD R11, R133, 0x2, R3 ;  /* 0x00000002850b7824 */ /* 0x000fe200078e0203 */
[----:B------:R-:W2:Y:S01]  /*d570*/  LDCU UR5, c[0x0][0x39c] ;  /* 0x00007380ff0577ac */ /* 0x000ea20008000800 */
[----:B------:R-:W5:Y:S01]  /*d580*/  LDS.128 R192, [R193+0x800] ;  /* 0x00080000c1c07984 */ /* 0x000f620000000c00 */
[----:B------:R-:W-:-:S02]  /*d590*/  LEA.HI.X.SX32 R5, R209, R2, 0x2, P6 ;  /* 0x00000002d1057211 */ /* 0x000fc400030f16ff */
[----:B------:R-:W-:-:S03]  /*d5a0*/  LEA R6, P6, R3, R0, 0x2 ;  /* 0x0000000003067211 */ /* 0x000fc600078c10ff */
[----:B------:R2:W-:Y:S01]  /*d5b0*/  @P2 STG.E desc[UR22][R4.64], R73 ;  /* 0x0000004904002986 */ /* 0x0005e2000c101916 */
[----:B------:R-:W-:Y:S02]  /*d5c0*/  LEA.HI.X.SX32 R7, R3, R2, 0x2, P6 ;  /* 0x0000000203077211 */ /* 0x000fe400030f16ff */
[----:B------:R-:W-:Y:S02]  /*d5d0*/  LEA R8, P6, R11, R0, 0x2 ;  /* 0x000000000b087211 */ /* 0x000fe400078c10ff */
[----:B-1----:R-:W-:Y:S01]  /*d5e0*/  ISETP.LT.AND P2, PT, R9, UR4, !P0 ;  /* 0x0000000409007c0c */ /* 0x002fe2000c741270 */
[----:B------:R-:W1:Y:S01]  /*d5f0*/  LDCU UR4, c[0x0][0x39c] ;  /* 0x00007380ff0477ac */ /* 0x000e620008000800 */
[----:B------:R-:W-:Y:S01]  /*d600*/  LEA.HI.X.SX32 R9, R11, R2, 0x2, P6 ;  /* 0x000000020b097211 */ /* 0x000fe200030f16ff */
[----:B------:R-:W-:Y:S01]  /*d610*/  IMAD R11, R133, 0x2, R11 ;  /* 0x00000002850b7824 */ /* 0x000fe200078e020b */
[----:B------:R-:W-:Y:S01]  /*d620*/  LOP3.LUT R3, R132, 0x44, RZ, 0xfc, !PT ;  /* 0x0000004484037812 */ /* 0x000fe200078efcff */
[----:B------:R3:W-:Y:S03]  /*d630*/  @P5 STG.E desc[UR22][R6.64], R74 ;  /* 0x0000004a06005986 */ /* 0x0007e6000c101916 */
[----:B----4-:R-:W-:Y:S01]  /*d640*/  ISETP.LT.AND P5, PT, R3, UR6, !P0 ;  /* 0x0000000603007c0c */ /* 0x010fe2000c7a1270 */
[----:B------:R-:W-:Y:S01]  /*d650*/  IMAD R3, R133, 0x2, R11 ;  /* 0x0000000285037824 */ /* 0x000fe200078e020b */
[----:B--2---:R-:W-:Y:S01]  /*d660*/  LEA R4, P6, R11, R0, 0x2 ;  /* 0x000000000b047211 */ /* 0x004fe200078c10ff */
[----:B------:R-:W2:Y:S01]  /*d670*/  LDCU UR6, c[0x0][0x39c] ;  /* 0x00007380ff0677ac */ /* 0x000ea20008000800 */
[----:B------:R4:W-:Y:S01]  /*d680*/  @P4 STG.E desc[UR22][R8.64], R75 ;  /* 0x0000004b08004986 */ /* 0x0009e2000c101916 */
[----:B------:R-:W-:-:S02]  /*d690*/  ISETP.LT.AND P4, PT, R10, UR5, !P0 ;  /* 0x000000050a007c0c */ /* 0x000fc4000c781270 */
[----:B------:R-:W-:Y:S01]  /*d6a0*/  LEA.HI.X.SX32 R5, R11, R2, 0x2, P6 ;  /* 0x000000020b057211 */ /* 0x000fe200030f16ff */
[----:B------:R-:W-:Y:S01]  /*d6b0*/  IMAD R11, R133, 0x2, R3 ;  /* 0x00000002850b7824 */ /* 0x000fe200078e0203 */
[C---:B---3--:R-:W-:Y:S01]  /*d6c0*/  LEA R6, P6, R3.reuse, R0, 0x2 ;  /* 0x0000000003067211 */ /* 0x048fe200078c10ff */
[----:B------:R-:W3:Y:S01]  /*d6d0*/  LDCU UR5, c[0x0][0x39c] ;  /* 0x00007380ff0577ac */ /* 0x000ee20008000800 */
[----:B------:R-:W-:Y:S01]  /*d6e0*/  LOP3.LUT R10, R132, 0x48, RZ, 0xfc, !PT ;  /* 0x00000048840a7812 */ /* 0x000fe200078efcff */
[----:B------:R-:W-:Y:S01]  /*d6f0*/  @P3 STG.E desc[UR22][R4.64], R80 ;  /* 0x0000005004003986 */ /* 0x000fe2000c101916 */
[----:B------:R-:W-:Y:S01]  /*d700*/  LEA.HI.X.SX32 R7, R3, R2, 0x2, P6 ;  /* 0x0000000203077211 */ /* 0x000fe200030f16ff */
[----:B------:R-:W-:Y:S01]  /*d710*/  IMAD R3, R133, 0x2, R11 ;  /* 0x0000000285037824 */ /* 0x000fe200078e020b */
[----:B-1----:R-:W-:Y:S01]  /*d720*/  ISETP.LT.AND P3, PT, R10, UR4, !P0 ;  /* 0x000000040a007c0c */ /* 0x002fe2000c761270 */
[----:B------:R-:W1:Y:S01]  /*d730*/  LDCU UR4, c[0x0][0x39c] ;  /* 0x00007380ff0477ac */ /* 0x000e620008000800 */
[C---:B----4-:R-:W-:Y:S01]  /*d740*/  LEA R8, P6, R11.reuse, R0, 0x2 ;  /* 0x000000000b087211 */ /* 0x050fe200078c10ff */
[----:B------:R4:W-:Y:S03]  /*d750*/  @P2 STG.E desc[UR22][R6.64], R81 ;  /* 0x0000005106002986 */ /* 0x0009e6000c101916 */
[----:B------:R-:W-:-:S02]  /*d760*/  LEA.HI.X.SX32 R9, R11, R2, 0x2, P6 ;  /* 0x000000020b097211 */ /* 0x000fc400030f16ff */
[C---:B------:R-:W-:Y:S02]  /*d770*/  LEA R10, P6, R3.reuse, R0, 0x2 ;  /* 0x00000000030a7211 */ /* 0x040fe400078c10ff */
[----:B--2---:R-:W-:Y:S01]  /*d780*/  ISETP.LT.AND P2, PT, R12, UR6, !P0 ;  /* 0x000000060c007c0c */ /* 0x004fe2000c741270 */
[----:B------:R-:W-:Y:S01]  /*d790*/  @P5 STG.E desc[UR22][R8.64], R82 ;  /* 0x0000005208005986 */ /* 0x000fe2000c101916 */
[----:B------:R-:W-:Y:S01]  /*d7a0*/  LEA.HI.X.SX32 R11, R3, R2, 0x2, P6 ;  /* 0x00000002030b7211 */ /* 0x000fe200030f16ff */
[C---:B------:R-:W-:Y:S01]  /*d7b0*/  IMAD R3, R133.reuse, 0x2, R3 ;  /* 0x0000000285037824 */ /* 0x040fe200078e0203 */
[C---:B------:R-:W-:Y:S01]  /*d7c0*/  LOP3.LUT R12, R132.reuse, 0x4c, RZ, 0xfc, !PT ;  /* 0x0000004c840c7812 */ /* 0x040fe200078efcff */
[----:B------:R-:W2:Y:S01]  /*d7d0*/  LDCU UR6, c[0x0][0x39c] ;  /* 0x00007380ff0677ac */ /* 0x000ea20008000800 */
[----:B----4-:R-:W-:Y:S01]  /*d7e0*/  LOP3.LUT R7, R132, 0x4e, RZ, 0xfc, !PT ;  /* 0x0000004e84077812 */ /* 0x010fe200078efcff */
[----:B------:R-:W-:Y:S01]  /*d7f0*/  IMAD R13, R133, 0x2, R3 ;  /* 0x00000002850d7824 */ /* 0x000fe200078e0203 */
[----:B---3--:R-:W-:Y:S01]  /*d800*/  ISETP.LT.AND P5, PT, R12, UR5, !P0 ;  /* 0x000000050c007c0c */ /* 0x008fe2000c7a1270 */
[----:B------:R3:W-:Y:S01]  /*d810*/  @P4 STG.E desc[UR22][R10.64], R83 ;  /* 0x000000530a004986 */ /* 0x0007e2000c101916 */
[----:B------:R-:W4:Y:S01]  /*d820*/  LDCU UR5, c[0x0][0x39c] ;  /* 0x00007380ff0577ac */ /* 0x000f220008000800 */
[----:B------:R-:W-:-:S02]  /*d830*/  LEA R4, P4, R3, R0, 0x2 ;  /* 0x0000000003047211 */ /* 0x000fc400078810ff */
[----:B------:R-:W-:Y:S02]  /*d840*/  LEA R6, P6, R13, R0, 0x2 ;  /* 0x000000000d067211 */ /* 0x000fe400078c10ff */
[-C--:B------:R-:W-:Y:S02]  /*d850*/  LEA.HI.X.SX32 R5, R3, R2.reuse, 0x2, P4 ;  /* 0x0000000203057211 */ /* 0x080fe400020f16ff */
[----:B-1----:R-:W-:Y:S01]  /*d860*/  ISETP.LT.AND P4, PT, R7, UR4, !P0 ;  /* 0x0000000407007c0c */ /* 0x002fe2000c781270 */
[----:B------:R-:W1:Y:S01]  /*d870*/  LDCU UR4, c[0x0][0x39c] ;  /* 0x00007380ff0477ac */ /* 0x000e620008000800 */
[----:B------:R-:W-:Y:S01]  /*d880*/  LEA.HI.X.SX32 R7, R13, R2, 0x2, P6 ;  /* 0x000000020d077211 */ /* 0x000fe200030f16ff */
[----:B------:R-:W-:Y:S01]  /*d890*/  IMAD R13, R133, 0x2, R13 ;  /* 0x00000002850d7824 */ /* 0x000fe200078e020d */
[----:B------:R5:W-:Y:S01]  /*d8a0*/  @P3 STG.E desc[UR22][R4.64], R88 ;  /* 0x0000005804003986 */ /* 0x000be2000c101916 */
[C---:B------:R-:W-:Y:S02]  /*d8b0*/  LOP3.LUT R3, R132.reuse, 0x50, RZ, 0xfc, !PT ;  /* 0x0000005084037812 */ /* 0x040fe400078efcff */
[----:B---3--:R-:W-:Y:S01]  /*d8c0*/  LOP3.LUT R10, R132, 0x52, RZ, 0xfc, !PT ;  /* 0x00000052840a7812 */ /* 0x008fe200078efcff */
[----:B------:R3:W-:Y:S01]  /*d8d0*/  @P2 STG.E desc[UR22][R6.64], R89 ;  /* 0x0000005906002986 */ /* 0x0007e2000c101916 */
[----:B------:R-:W-:-:S02]  /*d8e0*/  LEA R8, P2, R13, R0, 0x2 ;  /* 0x000000000d087211 */ /* 0x000fc400078410ff */
[----:B--2---:R-:W-:Y:S01]  /*d8f0*/  ISETP.LT.AND P3, PT, R3, UR6, !P0 ;  /* 0x0000000603007c0c */ /* 0x004fe2000c761270 */
[----:B------:R-:W-:Y:S01]  /*d900*/  IMAD R3, R133, 0x2, R13 ;  /* 0x0000000285037824 */ /* 0x000fe200078e020d */
[----:B------:R-:W-:Y:S01]  /*d910*/  LEA.HI.X.SX32 R9, R13, R2, 0x2, P2 ;  /* 0x000000020d097211 */ /* 0x000fe200010f16ff */
[----:B------:R-:W2:Y:S01]  /*d920*/  LDCU UR6, c[0x0][0x39c] ;  /* 0x00007380ff0677ac */ /* 0x000ea20008000800 */
[----:B----4-:R-:W-:Y:S02]  /*d930*/  ISETP.LT.AND P2, PT, R10, UR5, !P0 ;  /* 0x000000050a007c0c */ /* 0x010fe4000c741270 */
[----:B-----5:R-:W-:Y:S01]  /*d940*/  LOP3.LUT R5, R132, 0x54, RZ, 0xfc, !PT ;  /* 0x0000005484057812 */ /* 0x020fe200078efcff */
[----:B------:R-:W4:Y:S01]  /*d950*/  LDCU UR5, c[0x0][0x39c] ;  /* 0x00007380ff0577ac */ /* 0x000f220008000800 */
[----:B------:R-:W-:Y:S01]  /*d960*/  LEA R4, P6, R3, R0, 0x2 ;  /* 0x0000000003047211 */ /* 0x000fe200078c10ff */
[----:B---3--:R-:W-:Y:S01]  /*d970*/  IMAD R7, R133, 0x2, R3 ;  /* 0x0000000285077824 */ /* 0x008fe200078e0203 */
[----:B------:R3:W-:Y:S01]  /*d980*/  @P5 STG.E desc[UR22][R8.64], R90 ;  /* 0x0000005a08005986 */ /* 0x0007e2000c101916 */
[----:B-1----:R-:W-:Y:S01]  /*d990*/  ISETP.LT.AND P5, PT, R5, UR4, !P0 ;  /* 0x0000000405007c0c */ /* 0x002fe2000c7a1270 */
[----:B------:R-:W1:Y:S01]  /*d9a0*/  LDCU UR4, c[0x0][0x39c] ;  /* 0x00007380ff0477ac */ /* 0x000e620008000800 */
[----:B------:R-:W-:Y:S01]  /*d9b0*/  LEA.HI.X.SX32 R5, R3, R2, 0x2, P6 ;  /* 0x0000000203057211 */ /* 0x000fe200030f16ff */
[----:B------:R-:W-:Y:S01]  /*d9c0*/  IMAD R3, R133, 0x2, R7 ;  /* 0x0000000285037824 */ /* 0x000fe200078e0207 */
[----:B------:R-:W-:-:S02]  /*d9d0*/  LEA R6, P6, R7, R0, 0x2 ;  /* 0x0000000007067211 */ /* 0x000fc400078c10ff */
[C---:B------:R-:W-:Y:S01]  /*d9e0*/  LOP3.LUT R11, R132.reuse, 0x56, RZ, 0xfc, !PT ;  /* 0x00000056840b7812 */ /* 0x040fe200078efcff */
[----:B------:R5:W-:Y:S01]  /*d9f0*/  @P4 STG.E desc[UR22][R4.64], R91 ;  /* 0x0000005b04004986 */ /* 0x000be2000c101916 */
[----:B------:R-:W-:Y:S02]  /*da00*/  LEA.HI.X.SX32 R7, R7, R2, 0x2, P6 ;  /* 0x0000000207077211 */ /* 0x000fe400030f16ff */
[----:B------:R-:W-:Y:S02]  /*da10*/  LEA R10, P6, R3, R0, 0x2 ;  /* 0x00000000030a7211 */ /* 0x000fe400078c10ff */
[----:B---3--:R-:W-:Y:S01]  /*da20*/  LOP3.LUT R8, R132, 0x58, RZ, 0xfc, !PT ;  /* 0x0000005884087812 */ /* 0x008fe200078efcff */
[----:B------:R3:W-:Y:S01]  /*da30*/  @P3 STG.E desc[UR22][R6.64], R176 ;  /* 0x000000b006003986 */ /* 0x0007e2000c101916 */
[----:B--2---:R-:W-:Y:S01]  /*da40*/  ISETP.LT.AND P4, PT, R11, UR6, !P0 ;  /* 0x000000060b007c0c */ /* 0x004fe2000c781270 */
[----:B------:R-:W2:Y:S01]  /*da50*/  LDCU UR6, c[0x0][0x39c] ;  /* 0x00007380ff0677ac */ /* 0x000ea20008000800 */
[----:B----4-:R-:W-:-:S02]  /*da60*/  ISETP.LT.AND P3, PT, R8, UR5, !P0 ;  /* 0x0000000508007c0c */ /* 0x010fc4000c761270 */
[----:B------:R-:W-:Y:S01]  /*da70*/  LEA.HI.X.SX32 R11, R3, R2, 0x2, P6 ;  /* 0x00000002030b7211 */ /* 0x000fe200030f16ff */
[----:B------:R-:W4:Y:S01]  /*da80*/  LDCU UR5, c[0x0][0x39c] ;  /* 0x00007380ff0577ac */ /* 0x000f220008000800 */
[C---:B------:R-:W-:Y:S01]  /*da90*/  IMAD R3, R133.reuse, 0x2, R3 ;  /* 0x0000000285037824 */ /* 0x040fe200078e0203 */
[----:B------:R-:W-:Y:S02]  /*daa0*/  LOP3.LUT R8, R132, 0x5a, RZ, 0xfc, !PT ;  /* 0x0000005a84087812 */ /* 0x000fe400078efcff */
[----:B------:R2:W-:Y:S01]  /*dab0*/  @P2 STG.E desc[UR22][R10.64], R177 ;  /* 0x000000b10a002986 */ /* 0x0005e2000c101916 */
[----:B------:R-:W-:Y:S01]  /*dac0*/  IMAD R9, R133, 0x2, R3 ;  /* 0x0000000285097824 */ /* 0x000fe200078e0203 */
[C---:B-----5:R-:W-:Y:S02]  /*dad0*/  LEA R4, P6, R3.reuse, R0, 0x2 ;  /* 0x0000000003047211 */ /* 0x060fe400078c10ff */
[----:B-1----:R-:W-:Y:S01]  /*dae0*/  ISETP.LT.AND P2, PT, R8, UR4, !P0 ;  /* 0x0000000408007c0c */ /* 0x002fe2000c741270 */
[----:B------:R-:W1:Y:S01]  /*daf0*/  LDCU UR4, c[0x0][0x39c] ;  /* 0x00007380ff0477ac */ /* 0x000e620008000800 */
[----:B------:R-:W-:Y:S01]  /*db00*/  LEA.HI.X.SX32 R5, R3, R2, 0x2, P6 ;  /* 0x0000000203057211 */ /* 0x000fe200030f16ff */
[----:B------:R-:W-:Y:S01]  /*db10*/  IMAD R3, R133, 0x2, R9 ;  /* 0x0000000285037824 */ /* 0x000fe200078e0209 */
[----:B---3--:R-:W-:-:S02]  /*db20*/  LEA R6, P6, R9, R0, 0x2 ;  /* 0x0000000009067211 */ /* 0x008fc400078c10ff */
[----:B------:R-:W-:Y:S01]  /*db30*/  LOP3.LUT R12, R132, 0x5c, RZ, 0xfc, !PT ;  /* 0x0000005c840c7812 */ /* 0x000fe200078efcff */
[----:B------:R3:W-:Y:S01]  /*db40*/  @P5 STG.E desc[UR22][R4.64], R178 ;  /* 0x000000b204005986 */ /* 0x0007e2000c101916 */
[----:B------:R-:W-:Y:S02]  /*db50*/  LEA.HI.X.SX32 R7, R9, R2, 0x2, P6 ;  /* 0x0000000209077211 */ /* 0x000fe400030f16ff */
[C---:B------:R-:W-:Y:S02]  /*db60*/  LEA R8, P6, R3.reuse, R0, 0x2 ;  /* 0x0000000003087211 */ /* 0x040fe400078c10ff */
[----:B----4-:R-:W-:Y:S01]  /*db70*/  ISETP.LT.AND P5, PT, R12, UR5, !P0 ;  /* 0x000000050c007c0c */ /* 0x010fe2000c7a1270 */
[----:B------:R-:W4:Y:S01]  /*db80*/  LDCU UR5, c[0x0][0x39c] ;  /* 0x00007380ff0577ac */ /* 0x000f220008000800 */
[----:B------:R-:W-:Y:S01]  /*db90*/  LEA.HI.X.SX32 R9, R3, R2, 0x2, P6 ;  /* 0x0000000203097211 */ /* 0x000fe200030f16ff */
[C---:B------:R-:W-:Y:S01]  /*dba0*/  IMAD R3, R133.reuse, 0x2, R3 ;  /* 0x0000000285037824 */ /* 0x040fe200078e0203 */
[C---:B--2---:R-:W-:Y:S01]  /*dbb0*/  LOP3.LUT R10, R132.reuse, 0x5e, RZ, 0xfc, !PT ;  /* 0x0000005e840a7812 */ /* 0x044fe200078efcff */
[----:B------:R2:W-:Y:S01]  /*dbc0*/  @P4 STG.E desc[UR22][R6.64], R179 ;  /* 0x000000b306004986 */ /* 0x0005e2000c101916 */
[----:B------:R-:W-:Y:S01]  /*dbd0*/  LOP3.LUT R12, R132, 0x7e, RZ, 0xfc, !PT ;  /* 0x0000007e840c7812 */ /* 0x000fe200078efcff */
[----:B------:R-:W-:Y:S01]  /*dbe0*/  IMAD R11, R133, 0x2, R3 ;  /* 0x00000002850b7824 */ /* 0x000fe200078e0203 */
[----:B------:R-:W-:Y:S01]  /*dbf0*/  ISETP.LT.AND P4, PT, R10, UR6, !P0 ;  /* 0x000000060a007c0c */ /* 0x000fe2000c781270 */
[----:B------:R-:W5:Y:S01]  /*dc00*/  LDCU UR6, c[0x0][0x39c] ;  /* 0x00007380ff0677ac */ /* 0x000f620008000800 */
[----:B------:R-:W-:Y:S01]  /*dc10*/  LOP3.LUT R10, R132, 0x60, RZ, 0xfc, !PT ;  /* 0x00000060840a7812 */ /* 0x000fe200078efcff */
[----:B------:R4:W-:Y:S01]  /*dc20*/  @P3 STG.E desc[UR22][R8.64], R104 ;  /* 0x0000006808003986 */ /* 0x0009e2000c101916 */
[----:B---3--:R-:W-:-:S02]  /*dc30*/  LEA R4, P6, R3, R0, 0x2 ;  /* 0x0000000003047211 */ /* 0x008fc400078c10ff */
[----:B-1----:R-:W-:Y:S01]  /*dc40*/  ISETP.LT.AND P3, PT, R10, UR4, !P0 ;  /* 0x000000040a007c0c */ /* 0x002fe2000c761270 */
[----:B------:R-:W1:Y:S01]  /*dc50*/  LDCU UR4, c[0x0][0x39c] ;  /* 0x00007380ff0477ac */ /* 0x000e620008000800 */
[----:B------:R-:W-:Y:S01]  /*dc60*/  LEA.HI.X.SX32 R5, R3, R2, 0x2, P6 ;  /* 0x0000000203057211 */ /* 0x000fe200030f16ff */
[----:B------:R-:W-:Y:S01]  /*dc70*/  IMAD R3, R133, 0x2, R11 ;  /* 0x0000000285037824 */ /* 0x000fe200078e020b */
[C---:B--2---:R-:W-:Y:S02]  /*dc80*/  LEA R6, P6, R11.reuse, R0, 0x2 ;  /* 0x000000000b067211 */ /* 0x044fe400078c10ff */
[----:B------:R-:W-:Y:S01]  /*dc90*/  LOP3.LUT R10, R132, 0x62, RZ, 0xfc, !PT ;  /* 0x00000062840a7812 */ /* 0x000fe200078efcff */
[----:B------:R-:W-:Y:S01]  /*dca0*/  @P2 STG.E desc[UR22][R4.64], R105 ;  /* 0x0000006904002986 */ /* 0x000fe2000c101916 */
[----:B------:R-:W-:Y:S01]  /*dcb0*/  LEA.HI.X.SX32 R7, R11, R2, 0x2, P6 ;  /* 0x000000020b077211 */ /* 0x000fe200030f16ff */
[----:B------:R-:W-:Y:S01]  /*dcc0*/  IMAD R13, R133, 0x2, R3 ;  /* 0x00000002850d7824 */ /* 0x000fe200078e0203 */
[----:B----4-:R-:W-:-:S02]  /*dcd0*/  LEA R8, P6, R3, R0, 0x2 ;  /* 0x0000000003087211 */ /* 0x010fc400078c10ff */
[----:B------:R-:W-:Y:S01]  /*dce0*/  ISETP.LT.AND P2, PT, R10, UR5, !P0 ;  /* 0x000000050a007c0c */ /* 0x000fe2000c741270 */
[----:B------:R-:W2:Y:S01]  /*dcf0*/  LDCU UR5, c[0x0][0x39c] ;  /* 0x00007380ff0577ac */ /* 0x000ea20008000800 */
[C---:B------:R-:W-:Y:S01]  /*dd00*/  LOP3.LUT R11, R132.reuse, 0x64, RZ, 0xfc, !PT ;  /* 0x00000064840b7812 */ /* 0x040fe200078efcff */
[----:B------:R3:W-:Y:S01]  /*dd10*/  @P5 STG.E desc[UR22][R6.64], R106 ;  /* 0x0000006a06005986 */ /* 0x0007e2000c101916 */
[----:B------:R-:W-:Y:S02]  /*dd20*/  LEA.HI.X.SX32 R9, R3, R2, 0x2, P6 ;  /* 0x0000000203097211 */ /* 0x000fe400030f16ff */
[----:B------:R-:W-:Y:S02]  /*dd30*/  LEA R10, P6, R13, R0, 0x2 ;  /* 0x000000000d0a7211 */ /* 0x000fe400078c10ff */
[----:B-----5:R-:W-:Y:S01]  /*dd40*/  ISETP.LT.AND P5, PT, R11, UR6, !P0 ;  /* 0x000000060b007c0c */ /* 0x020fe2000c7a1270 */
[----:B------:R-:W4:Y:S01]  /*dd50*/  LDCU UR6, c[0x0][0x39c] ;  /* 0x00007380ff0677ac */ /* 0x000f220008000800 */
[C---:B------:R-:W-:Y:S01]  /*dd60*/  LOP3.LUT R3, R132.reuse, 0x66, RZ, 0xfc, !PT ;  /* 0x0000006684037812 */ /* 0x040fe200078efcff */
[----:B------:R5:W-:Y:S01]  /*dd70*/  @P4 STG.E desc[UR22][R8.64], R107 ;  /* 0x0000006b08004986 */ /* 0x000be2000c101916 */
[----:B------:R-:W-:Y:S01]  /*dd80*/  LEA.HI.X.SX32 R11, R13, R2, 0x2, P6 ;  /* 0x000000020d0b7211 */ /* 0x000fe200030f16ff */
[----:B------:R-:W-:Y:S01]  /*dd90*/  IMAD R13, R133, 0x2, R13 ;  /* 0x00000002850d7824 */ /* 0x000fe200078e020d */
[----:B-1----:R-:W-:Y:S01]  /*dda0*/  ISETP.LT.AND P4, PT, R3, UR4, !P0 ;  /* 0x0000000403007c0c */ /* 0x002fe2000c781270 */
[----:B------:R-:W1:Y:S01]  /*ddb0*/  LDCU UR4, c[0x0][0x39c] ;  /* 0x00007380ff0477ac */ /* 0x000e620008000800 */
[----:B---3--:R-:W-:Y:S01]  /*ddc0*/  LOP3.LUT R7, R132, 0x68, RZ, 0xfc, !PT ;  /* 0x0000006884077812 */ /* 0x008fe200078efcff */
[----:B------:R3:W-:Y:S01]  /*ddd0*/  @P3 STG.E desc[UR22][R10.64], R112 ;  /* 0x000000700a003986 */ /* 0x0007e2000c101916 */
[----:B------:R-:W-:Y:S01]  /*dde0*/  IMAD R3, R133, 0x2, R13 ;  /* 0x0000000285037824 */ /* 0x000fe200078e020d */
[----:B------:R-:W-:-:S04]  /*ddf0*/  LEA R4, P3, R13, R0, 0x2 ;  /* 0x000000000d047211 */ /* 0x000fc800078610ff */
[----:B------:R-:W-:Y:S02]  /*de00*/  LEA.HI.X.SX32 R5, R13, R2, 0x2, P3 ;  /* 0x000000020d057211 */ /* 0x000fe400018f16ff */
[----:B------:R-:W-:Y:S02]  /*de10*/  LEA R6, P6, R3, R0, 0x2 ;  /* 0x0000000003067211 */ /* 0x000fe400078c10ff */
[----:B--2---:R-:W-:Y:S01]  /*de20*/  ISETP.LT.AND P3, PT, R7, UR5, !P0 ;  /* 0x0000000507007c0c */ /* 0x004fe2000c761270 */
[----:B------:R-:W2:Y:S01]  /*de30*/  LDCU UR5, c[0x0][0x39c] ;  /* 0x00007380ff0577ac */ /* 0x000ea20008000800 */
[----:B------:R-:W-:Y:S01]  /*de40*/  LEA.HI.X.SX32 R7, R3, R2, 0x2, P6 ;  /* 0x0000000203077211 */ /* 0x000fe200030f16ff */
[C---:B------:R-:W-:Y:S01]  /*de50*/  IMAD R3, R133.reuse, 0x2, R3 ;  /* 0x0000000285037824 */ /* 0x040fe200078e0203 */
[C---:B-----5:R-:W-:Y:S01]  /*de60*/  LOP3.LUT R8, R132.reuse, 0x6a, RZ, 0xfc, !PT ;  /* 0x0000006a84087812 */ /* 0x060fe200078efcff */
[----:B------:R5:W-:Y:S01]  /*de70*/  @P2 STG.E desc[UR22][R4.64], R113 ;  /* 0x0000007104002986 */ /* 0x000be2000c101916 */
[----:B---3--:R-:W-:Y:S01]  /*de80*/  LOP3.LUT R10, R132, 0x6c, RZ, 0xfc, !PT ;  /* 0x0000006c840a7812 */ /* 0x008fe200078efcff */
[----:B------:R-:W-:Y:S01]  /*de90*/  IMAD R11, R133, 0x2, R3 ;  /* 0x00000002850b7824 */ /* 0x000fe200078e0203 */
[----:B----4-:R-:W-:Y:S01]  /*dea0*/  ISETP.LT.AND P2, PT, R8, UR6, !P0 ;  /* 0x0000000608007c0c */ /* 0x010fe2000c741270 */
[----:B------:R3:W-:Y:S01]  /*deb0*/  @P5 STG.E desc[UR22][R6.64], R114 ;  /* 0x0000007206005986 */ /* 0x0007e2000c101916 */
[C---:B------:R-:W-:Y:S01]  /*dec0*/  LEA R8, P5, R3.reuse, R0, 0x2 ;  /* 0x0000000003087211 */ /* 0x040fe200078a10ff */
[----:B------:R-:W4:Y:S03]  /*ded0*/  LDCU UR6, c[0x0][0x39c] ;  /* 0x00007380ff0677ac */ /* 0x000f260008000800 */
[----:B------:R-:W-:Y:S01]  /*dee0*/  LEA.HI.X.SX32 R9, R3, R2, 0x2, P5 ;  /* 0x0000000203097211 */ /* 0x000fe200028f16ff */
[----:B------:R-:W-:Y:S01]  /*def0*/  IMAD R3, R133, 0x2, R11 ;  /* 0x0000000285037824 */ /* 0x000fe200078e020b */
[----:B-1----:R-:W-:Y:S01]  /*df00*/  ISETP.LT.AND P5, PT, R10, UR4, !P0 ;  /* 0x000000040a007c0c */ /* 0x002fe2000c7a1270 */
[----:B------:R-:W1:Y:S01]  /*df10*/  LDCU UR4, c[0x0][0x39c] ;  /* 0x00007380ff0477ac */ /* 0x000e620008000800 */
[----:B-----5:R-:W-:Y:S01]  /*df20*/  LOP3.LUT R5, R132, 0x6e, RZ, 0xfc, !PT ;  /* 0x0000006e84057812 */ /* 0x020fe200078efcff */
[----:B------:R5:W-:Y:S01]  /*df30*/  @P4 STG.E desc[UR22][R8.64], R115 ;  /* 0x0000007308004986 */ /* 0x000be2000c101916 */
[----:B------:R-:W-:-:S02]  /*df40*/  LEA R4, P6, R11, R0, 0x2 ;  /* 0x000000000b047211 */ /* 0x000fc400078c10ff */
[----:B--2---:R-:W-:Y:S01]  /*df50*/  ISETP.LT.AND P4, PT, R5, UR5, !P0 ;  /* 0x0000000505007c0c */ /* 0x004fe2000c781270 */
[----:B------:R-:W2:Y:S01]  /*df60*/  LDCU UR5, c[0x0][0x39c] ;  /* 0x00007380ff0577ac */ /* 0x000ea20008000800 */
[----:B------:R-:W-:Y:S01]  /*df70*/  LEA.HI.X.SX32 R5, R11, R2, 0x2, P6 ;  /* 0x000000020b057211 */ /* 0x000fe200030f16ff */
[----:B------:R-:W-:Y:S01]  /*df80*/  IMAD R11, R133, 0x2, R3 ;  /* 0x00000002850b7824 */ /* 0x000fe200078e0203 */
[C---:B---3--:R-:W-:Y:S02]  /*df90*/  LEA R6, P6, R3.reuse, R0, 0x2 ;  /* 0x0000000003067211 */ /* 0x048fe400078c10ff */
[----:B------:R-:W-:Y:S01]  /*dfa0*/  LOP3.LUT R10, R132, 0x70, RZ, 0xfc, !PT ;  /* 0x00000070840a7812 */ /* 0x000fe200078efcff */
[----:B------:R3:W-:Y:S01]  /*dfb0*/  @P3 STG.E desc[UR22][R4.64], R120 ;  /* 0x0000007804003986 */ /* 0x0007e2000c101916 */
[----:B------:R-:W-:Y:S02]  /*dfc0*/  LEA.HI.X.SX32 R7, R3, R2, 0x2, P6 ;  /* 0x0000000203077211 */ /* 0x000fe400030f16ff */
[----:B-----5:R-:W-:-:S02]  /*dfd0*/  LEA R8, P6, R11, R0, 0x2 ;  /* 0x000000000b087211 */ /* 0x020fc400078c10ff */
[C---:B------:R-:W-:Y:S01]  /*dfe0*/  LOP3.LUT R3, R132.reuse, 0x72, RZ, 0xfc, !PT ;  /* 0x0000007284037812 */ /* 0x040fe200078efcff */
[----:B------:R5:W-:Y:S01]  /*dff0*/  @P2 STG.E desc[UR22][R6.64], R121 ;  /* 0x0000007906002986 */ /* 0x000be2000c101916 */
[----:B------:R-:W-:Y:S01]  /*e000*/  LEA.HI.X.SX32 R9, R11, R2, 0x2, P6 ;  /* 0x000000020b097211 */ /* 0x000fe200030f16ff */
[----:B------:R-:W-:Y:S01]  /*e010*/  IMAD R11, R133, 0x2, R11 ;  /* 0x00000002850b7824 */ /* 0x000fe200078e020b */
[----:B-1----:R-:W-:Y:S01]  /*e020*/  ISETP.LT.AND P2, PT, R3, UR4, !P0 ;  /* 0x0000000403007c0c */ /* 0x002fe2000c741270 */
[----:B------:R-:W1:Y:S01]  /*e030*/  LDCU UR4, c[0x0][0x39c] ;  /* 0x00007380ff0477ac */ /* 0x000e620008000800 */
[----:B------:R-:W-:Y:S01]  /*e040*/  LOP3.LUT R3, R132, 0x74, RZ, 0xfc, !PT ;  /* 0x0000007484037812 */ /* 0x000fe200078efcff */
[----:B------:R1:W-:Y:S01]  /*e050*/  @P5 STG.E desc[UR22][R8.64], R122 ;  /* 0x0000007a08005986 */ /* 0x0003e2000c101916 */
[----:B----4-:R-:W-:Y:S01]  /*e060*/  ISETP.LT.AND P3, PT, R10, UR6, !P0 ;  /* 0x000000060a007c0c */ /* 0x010fe2000c761270 */
[----:B------:R-:W4:Y:S01]  /*e070*/  LDCU UR6, c[0x0][0x39c] ;  /* 0x00007380ff0677ac */ /* 0x000f220008000800 */
[----:B--2---:R-:W-:Y:S01]  /*e080*/  ISETP.LT.AND P5, PT, R3, UR5, !P0 ;  /* 0x0000000503007c0c */ /* 0x004fe2000c7a1270 */
[----:B------:R-:W-:Y:S01]  /*e090*/  IMAD R3, R133, 0x2, R11 ;  /* 0x0000000285037824 */ /* 0x000fe200078e020b */
[----:B---3--:R-:W-:Y:S01]  /*e0a0*/  LEA R4, P6, R11, R0, 0x2 ;  /* 0x000000000b047211 */ /* 0x008fe200078c10ff */
[----:B------:R-:W2:Y:S01]  /*e0b0*/  LDCU UR5, c[0x0][0x39c] ;  /* 0x00007380ff0577ac */ /* 0x000ea20008000800 */
[----:B------:R-:W-:-:S02]  /*e0c0*/  LOP3.LUT R10, R132, 0x76, RZ, 0xfc, !PT ;  /* 0x00000076840a7812 */ /* 0x000fc400078efcff */
[----:B------:R-:W-:Y:S01]  /*e0d0*/  LEA.HI.X.SX32 R5, R11, R2, 0x2, P6 ;  /* 0x000000020b057211 */ /* 0x000fe200030f16ff */
[----:B------:R-:W-:Y:S01]  /*e0e0*/  IMAD R11, R133, 0x2, R3 ;  /* 0x00000002850b7824 */ /* 0x000fe200078e0203 */
[----:B-----5:R-:W-:-:S03]  /*e0f0*/  LEA R6, P6, R3, R0, 0x2 ;  /* 0x0000000003067211 */ /* 0x020fc600078c10ff */
[----:B------:R3:W-:Y:S01]  /*e100*/  @P4 STG.E desc[UR22][R4.64], R123 ;  /* 0x0000007b04004986 */ /* 0x0007e2000c101916 */
[----:B------:R-:W-:Y:S02]  /*e110*/  LEA.HI.X.SX32 R7, R3, R2, 0x2, P6 ;  /* 0x0000000203077211 */ /* 0x000fe400030f16ff */
[C---:B-1----:R-:W-:Y:S02]  /*e120*/  LEA R8, P6, R11.reuse, R0, 0x2 ;  /* 0x000000000b087211 */ /* 0x042fe400078c10ff */
[----:B------:R-:W-:Y:S01]  /*e130*/  ISETP.LT.AND P4, PT, R10, UR4, !P0 ;  /* 0x000000040a007c0c */ /* 0x000fe2000c781270 */
[----:B------:R-:W1:Y:S01]  /*e140*/  LDCU UR4, c[0x0][0x39c] ;  /* 0x00007380ff0477ac */ /* 0x000e620008000800 */
[----:B------:R-:W-:Y:S01]  /*e150*/  LEA.HI.X.SX32 R9, R11, R2, 0x2, P6 ;  /* 0x000000020b097211 */ /* 0x000fe200030f16ff */
[----:B------:R-:W-:Y:S01]  /*e160*/  IMAD R11, R133, 0x2, R11 ;  /* 0x00000002850b7824 */ /* 0x000fe200078e020b */
[C---:B------:R-:W-:Y:S01]  /*e170*/  LOP3.LUT R3, R132.reuse, 0x78, RZ, 0xfc, !PT ;  /* 0x0000007884037812 */ /* 0x040fe200078efcff */
[----:B------:R5:W-:Y:S01]  /*e180*/  @P3 STG.E desc[UR22][R6.64], R92 ;  /* 0x0000005c06003986 */ /* 0x000be2000c101916 */
[----:B------:R-:W-:-:S02]  /*e190*/  LOP3.LUT R10, R132, 0x7a, RZ, 0xfc, !PT ;  /* 0x0000007a840a7812 */ /* 0x000fc400078efcff */
[----:B----4-:R-:W-:Y:S01]  /*e1a0*/  ISETP.LT.AND P3, PT, R3, UR6, !P0 ;  /* 0x0000000603007c0c */ /* 0x010fe2000c761270 */
[----:B------:R-:W-:Y:S01]  /*e1b0*/  IMAD R3, R133, 0x2, R11 ;  /* 0x0000000285037824 */ /* 0x000fe200078e020b */
[C---:B---3--:R-:W-:Y:S01]  /*e1c0*/  LEA R4, P6, R11.reuse, R0, 0x2 ;  /* 0x000000000b047211 */ /* 0x048fe200078c10ff */
[----:B------:R-:W3:Y:S01]  /*e1d0*/  LDCU UR6, c[0x0][0x39c] ;  /* 0x00007380ff0677ac */ /* 0x000ee20008000800 */
[----:B------:R4:W-:Y:S01]  /*e1e0*/  @P2 STG.E desc[UR22][R8.64], R93 ;  /* 0x0000005d08002986 */ /* 0x0009e2000c101916 */
[----:B--2---:R-:W-:Y:S02]  /*e1f0*/  ISETP.LT.AND P2, PT, R10, UR5, !P0 ;  /* 0x000000050a007c0c */ /* 0x004fe4000c741270 */
[----:B------:R-:W-:Y:S01]  /*e200*/  LEA.HI.X.SX32 R5, R11, R2, 0x2, P6 ;  /* 0x000000020b057211 */ /* 0x000fe200030f16ff */
[----:B------:R-:W-:Y:S01]  /*e210*/  IMAD R11, R133, 0x2, R3 ;  /* 0x00000002850b7824 */ /* 0x000fe200078e0203 */
[C---:B-----5:R-:W-:Y:S01]  /*e220*/  LEA R6, P6, R3.reuse, R0, 0x2 ;  /* 0x0000000003067211 */ /* 0x060fe200078c10ff */
[----:B------:R-:W2:Y:S01]  /*e230*/  LDCU UR5, c[0x0][0x39c] ;  /* 0x00007380ff0577ac */ /* 0x000ea20008000800 */
        /* <DEDUP_REMOVED lines=10> */
[----:B---3--:R-:W-:Y:S01]  /*e2e0*/  ISETP.LT.AND P4, PT, R12, UR6, !P0 ;  /* 0x000000060c007c0c */ /* 0x008fe2000c781270 */
[----:B------:R-:W-:Y:S01]  /*e2f0*/  @P3 STG.E desc[UR22][R8.64], R16 ;  /* 0x0000001008003986 */ /* 0x000fe2000c101916 */
[----:B------:R-:W-:Y:S01]  /*e300*/  LEA.HI.X.SX32 R11, R3, R2, 0x2, P6 ;  /* 0x00000002030b7211 */ /* 0x000fe200030f16ff */
[C---:B------:R-:W-:Y:S01]  /*e310*/  IMAD R3, R133.reuse, 0x2, R3 ;  /* 0x0000000285037824 */ /* 0x040fe200078e0203 */
[C---:B------:R-:W-:Y:S01]  /*e320*/  LOP3.LUT R12, R132.reuse, 0x80, RZ, 0xfc, !PT ;  /* 0x00000080840c7812 */ /* 0x040fe200078efcff */
[----:B------:R-:W3:Y:S01]  /*e330*/  LDCU UR6, c[0x0][0x39c] ;  /* 0x00007380ff0677ac */ /* 0x000ee20008000800 */
[----:B----4-:R-:W-:Y:S01]  /*e340*/  LOP3.LUT R7, R132, 0x82, RZ, 0xfc, !PT ;  /* 0x0000008284077812 */ /* 0x010fe200078efcff */
[----:B------:R-:W-:Y:S01]  /*e350*/  IMAD R13, R133, 0x2, R3 ;  /* 0x00000002850d7824 */ /* 0x000fe200078e0203 */
[----:B--2---:R-:W-:Y:S01]  /*e360*/  ISETP.LT.AND P3, PT, R12, UR5, !P0 ;  /* 0x000000050c007c0c */ /* 0x004fe2000c761270 */
        /* <DEDUP_REMOVED lines=11> */
[----:B--2---:R-:W-:Y:S01]  /*e420*/  LOP3.LUT R10, R132, 0x86, RZ, 0xfc, !PT ;  /* 0x00000086840a7812 */ /* 0x004fe200078efcff */
[----:B------:R2:W-:Y:S01]  /*e430*/  @P4 STG.E desc[UR22][R6.64], R19 ;  /* 0x0000001306004986 */ /* 0x0005e2000c101916 */
[----:B------:R-:W-:-:S02]  /*e440*/  LEA R8, P4, R13, R0, 0x2 ;  /* 0x000000000d087211 */ /* 0x000fc400078810ff */
[----:B---3--:R-:W-:Y:S01]  /*e450*/  ISETP.LT.AND P5, PT, R3, UR6, !P0 ;  /* 0x0000000603007c0c */ /* 0x008fe2000c7a1270 */
[----:B------:R-:W3:Y:S01]  /*e460*/  LDCU UR6, c[0x0][0x39c] ;  /* 0x00007380ff0677ac */ /* 0x000ee20008000800 */
[----:B------:R-:W-:Y:S01]  /*e470*/  IMAD R3, R133, 0x2, R13 ;  /* 0x0000000285037824 */ /* 0x000fe200078e020d */
[----:B------:R-:W-:Y:S02]  /*e480*/  LEA.HI.X.SX32 R9, R13, R2, 0x2, P4 ;  /* 0x000000020d097211 */ /* 0x000fe400020f16ff */
[----:B----4-:R-:W-:Y:S01]  /*e490*/  ISETP.LT.AND P4, PT, R10, UR5, !P0 ;  /* 0x000000050a007c0c */ /* 0x010fe2000c781270 */
[----:B------:R-:W4:Y:S01]  /*e4a0*/  LDCU UR5, c[0x0][0x39c] ;  /* 0x00007380ff0577ac */ /* 0x000f220008000800 */
[----:B-----5:R-:W-:Y:S01]  /*e4b0*/  LOP3.LUT R5, R132, 0x88, RZ, 0xfc, !PT ;  /* 0x0000008884057812 */ /* 0x020fe200078efcff */
[----:B------:R5:W-:Y:S01]  /*e4c0*/  @P3 STG.E desc[UR22][R8.64], R156 ;  /* 0x0000009c08003986 */ /* 0x000be2000c101916 */
[----:B------:R-:W-:Y:S01]  /*e4d0*/  LEA R4, P6, R3, R0, 0x2 ;  /* 0x0000000003047211 */ /* 0x000fe200078c10ff */
[----:B--2---:R-:W-:Y:S01]  /*e4e0*/  IMAD R7, R133, 0x2, R3 ;  /* 0x0000000285077824 */ /* 0x004fe200078e0203 */
        /* <DEDUP_REMOVED lines=9> */
[----:B-----5:R-:W-:Y:S01]  /*e580*/  LOP3.LUT R8, R132, 0x8c, RZ, 0xfc, !PT ;  /* 0x0000008c84087812 */ /* 0x020fe200078efcff */
[----:B------:R5:W-:Y:S01]  /*e590*/  @P5 STG.E desc[UR22][R6.64], R158 ;  /* 0x0000009e06005986 */ /* 0x000be2000c101916 */
[----:B---3--:R-:W-:Y:S01]  /*e5a0*/  ISETP.LT.AND P2, PT, R11, UR6, !P0 ;  /* 0x000000060b007c0c */ /* 0x008fe2000c741270 */
[----:B------:R-:W3:Y:S01]  /*e5b0*/  LDCU UR6, c[0x0][0x39c] ;  /* 0x00007380ff0677ac */ /* 0x000ee20008000800 */
[----:B------:R-:W-:Y:S01]  /*e5c0*/  LEA.HI.X.SX32 R11, R3, R2, 0x2, P6 ;  /* 0x00000002030b7211 */ /* 0x000fe200030f16ff */
[C---:B------:R-:W-:Y:S01]  /*e5d0*/  IMAD R3, R133.reuse, 0x2, R3 ;  /* 0x0000000285037824 */ /* 0x040fe200078e0203 */
[----:B----4-:R-:W-:Y:S01]  /*e5e0*/  ISETP.LT.AND P5, PT, R8, UR5, !P0 ;  /* 0x0000000508007c0c */ /* 0x010fe2000c7a1270 */
[----:B------:R-:W4:Y:S01]  /*e5f0*/  LDCU UR5, c[0x0][0x39c] ;  /* 0x00007380ff0577ac */ /* 0x000f220008000800 */
[----:B------:R-:W-:Y:S01]  /*e600*/  LOP3.LUT R8, R132, 0x8e, RZ, 0xfc, !PT ;  /* 0x0000008e84087812 */ /* 0x000fe200078efcff */
[----:B------:R-:W-:Y:S01]  /*e610*/  IMAD R9, R133, 0x2, R3 ;  /* 0x0000000285097824 */ /* 0x000fe200078e0203 */
[C---:B--2---:R-:W-:Y:S01]  /*e620*/  LEA R4, P6, R3.reuse, R0, 0x2 ;  /* 0x0000000003047211 */ /* 0x044fe200078c10ff */
[----:B------:R2:W-:Y:S01]  /*e630*/  @P4 STG.E desc[UR22][R10.64], R159 ;  /* 0x0000009f0a004986 */ /* 0x0005e2000c101916 */
[----:B-1----:R-:W-:Y:S01]  /*e640*/  ISETP.LT.AND P4, PT, R8, UR4, !P0 ;  /* 0x0000000408007c0c */ /* 0x002fe2000c781270 */
[----:B------:R-:W1:Y:S01]  /*e650*/  LDCU UR4, c[0x0][0x39c] ;  /* 0x00007380ff0477ac */ /* 0x000e620008000800 */
[----:B------:R-:W-:Y:S01]  /*e660*/  LEA.HI.X.SX32 R5, R3, R2, 0x2, P6 ;  /* 0x0000000203057211 */ /* 0x000fe200030f16ff */
[----:B------:R-:W-:Y:S01]  /*e670*/  IMAD R3, R133, 0x2, R9 ;  /* 0x0000000285037824 */ /* 0x000fe200078e0209 */
[----:B-----5:R-:W-:-:S02]  /*e680*/  LEA R6, P6, R9, R0, 0x2 ;  /* 0x0000000009067211 */ /* 0x020fc400078c10ff */
[C---:B------:R-:W-:Y:S01]  /*e690*/  LOP3.LUT R12, R132.reuse, 0x90, RZ, 0xfc, !PT ;  /* 0x00000090840c7812 */ /* 0x040fe200078efcff */
[----:B------:R5:W-:Y:S01]  /*e6a0*/  @P3 STG.E desc[UR22][R4.64], R164 ;  /* 0x000000a404003986 */ /* 0x000be2000c101916 */
[----:B------:R-:W-:Y:S02]  /*e6b0*/  LEA.HI.X.SX32 R7, R9, R2, 0x2, P6 ;  /* 0x0000000209077211 */ /* 0x000fe400030f16ff */
[C---:B------:R-:W-:Y:S02]  /*e6c0*/  LEA R8, P6, R3.reuse, R0, 0x2 ;  /* 0x0000000003087211 */ /* 0x040fe400078c10ff */
[----:B--2---:R-:W-:Y:S01]  /*e6d0*/  LOP3.LUT R10, R132, 0x92, RZ, 0xfc, !PT ;  /* 0x00000092840a7812 */ /* 0x004fe200078efcff */
[----:B------:R2:W-:Y:S01]  /*e6e0*/  @P2 STG.E desc[UR22][R6.64], R165 ;  /* 0x000000a506002986 */ /* 0x0005e2000c101916 */
[----:B----4-:R-:W-:Y:S01]  /*e6f0*/  ISETP.LT.AND P3, PT, R12, UR5, !P0 ;  /* 0x000000050c007c0c */ /* 0x010fe2000c761270 */
[----:B------:R-:W4:Y:S01]  /*e700*/  LDCU UR5, c[0x0][0x39c] ;  /* 0x00007380ff0577ac */ /* 0x000f220008000800 */
[----:B------:R-:W-:Y:S01]  /*e710*/  LEA.HI.X.SX32 R9, R3, R2, 0x2, P6 ;  /* 0x0000000203097211 */ /* 0x000fe200030f16ff */
[C---:B------:R-:W-:Y:S01]  /*e720*/  IMAD R3, R133.reuse, 0x2, R3 ;  /* 0x0000000285037824 */ /* 0x040fe200078e0203 */
[----:B---3--:R-:W-:Y:S01]  /*e730*/  ISETP.LT.AND P2, PT, R10, UR6, !P0 ;  /* 0x000000060a007c0c */ /* 0x008fe2000c741270 */
[----:B------:R-:W3:Y:S01]  /*e740*/  LDCU UR6, c[0x0][0x39c] ;  /* 0x00007380ff0677ac */ /* 0x000ee20008000800 */
[----:B------:R-:W-:Y:S01]  /*e750*/  LOP3.LUT R10, R132, 0x94, RZ, 0xfc, !PT ;  /* 0x00000094840a7812 */ /* 0x000fe200078efcff */
[----:B------:R-:W-:Y:S01]  /*e760*/  IMAD R11, R133, 0x2, R3 ;  /* 0x00000002850b7824 */ /* 0x000fe200078e0203 */
[C---:B-----5:R-:W-:Y:S01]  /*e770*/  LEA R4, P6, R3.reuse, R0, 0x2 ;  /* 0x0000000003047211 */ /* 0x060fe200078c10ff */
[----:B------:R5:W-:Y:S01]  /*e780*/  @P5 STG.E desc[UR22][R8.64], R166 ;  /* 0x000000a608005986 */ /* 0x000be2000c101916 */
[----:B-1----:R-:W-:Y:S01]  /*e790*/  ISETP.LT.AND P5, PT, R10, UR4, !P0 ;  /* 0x000000040a007c0c */ /* 0x002fe2000c7a1270 */
[----:B------:R-:W1:Y:S01]  /*e7a0*/  LDCU UR4, c[0x0][0x39c] ;  /* 0x00007380ff0477ac */ /* 0x000e620008000800 */
[----:B------:R-:W-:Y:S01]  /*e7b0*/  LEA.HI.X.SX32 R5, R3, R2, 0x2, P6 ;  /* 0x0000000203057211 */ /* 0x000fe200030f16ff */
[----:B------:R-:W-:Y:S01]  /*e7c0*/  IMAD R3, R133, 0x2, R11 ;  /* 0x0000000285037824 */ /* 0x000fe200078e020b */
[----:B--2---:R-:W-:-:S02]  /*e7d0*/  LEA R6, P6, R11, R0, 0x2 ;  /* 0x000000000b067211 */ /* 0x004fc400078c10ff */
[----:B------:R-:W-:Y:S01]  /*e7e0*/  LOP3.LUT R10, R132, 0x96, RZ, 0xfc, !PT ;  /* 0x00000096840a7812 */ /* 0x000fe200078efcff */
[----:B------:R-:W-:Y:S01]  /*e7f0*/  IMAD R13, R133, 0x2, R3 ;  /* 0x00000002850d7824 */ /* 0x000fe200078e0203 */
[----:B------:R-:W-:Y:S01]  /*e800*/  LEA.HI.X.SX32 R7, R11, R2, 0x2, P6 ;  /* 0x000000020b077211 */ /* 0x000fe200030f16ff */
[----:B------:R-:W-:Y:S01]  /*e810*/  @P4 STG.E desc[UR22][R4.64], R167 ;  /* 0x000000a704004986 */ /* 0x000fe2000c101916 */
[----:B----4-:R-:W-:Y:S01]  /*e820*/  ISETP.LT.AND P4, PT, R10, UR5, !P0 ;  /* 0x000000050a007c0c */ /* 0x010fe2000c781270 */
[----:B------:R-:W2:Y:S01]  /*e830*/  LDCU UR5, c[0x0][0x39c] ;  /* 0x00007380ff0577ac */ /* 0x000ea20008000800 */
[C---:B-----5:R-:W-:Y:S01]  /*e840*/  LEA R8, P6, R3.reuse, R0, 0x2 ;  /* 0x0000000003087211 */ /* 0x060fe200078c10ff */
[----:B------:R4:W-:Y:S01]  /*e850*/  @P3 STG.E desc[UR22][R6.64], R28 ;  /* 0x0000001c06003986 */ /* 0x0009e2000c101916 */
[----:B------:R-:W-:Y:S02]  /*e860*/  LOP3.LUT R11, R132, 0x98, RZ, 0xfc, !PT ;  /* 0x00000098840b7812 */ /* 0x000fe400078efcff */
[----:B------:R-:W-:-:S02]  /*e870*/  LEA.HI.X.SX32 R9, R3, R2, 0x2, P6 ;  /* 0x0000000203097211 */ /* 0x000fc400030f16ff */
[----:B------:R-:W-:Y:S02]  /*e880*/  LEA R10, P6, R13, R0, 0x2 ;  /* 0x000000000d0a7211 */ /* 0x000fe400078c10ff */
[----:B---3--:R-:W-:Y:S01]  /*e890*/  ISETP.LT.AND P3, PT, R11, UR6, !P0 ;  /* 0x000000060b007c0c */ /* 0x008fe2000c761270 */
[----:B------:R-:W3:Y:S01]  /*e8a0*/  LDCU UR6, c[0x0][0x39c] ;  /* 0x00007380ff0677ac */ /* 0x000ee20008000800 */
[C---:B------:R-:W-:Y:S01]  /*e8b0*/  LOP3.LUT R3, R132.reuse, 0x9a, RZ, 0xfc, !PT ;  /* 0x0000009a84037812 */ /* 0x040fe200078efcff */
[----:B------:R5:W-:Y:S01]  /*e8c0*/  @P2 STG.E desc[UR22][R8.64], R29 ;  /* 0x0000001d08002986 */ /* 0x000be2000c101916 */
[----:B------:R-:W-:Y:S01]  /*e8d0*/  LEA.HI.X.SX32 R11, R13, R2, 0x2, P6 ;  /* 0x000000020d0b7211 */ /* 0x000fe200030f16ff */
[----:B------:R-:W-:Y:S01]  /*e8e0*/  IMAD R13, R133, 0x2, R13 ;  /* 0x00000002850d7824 */ /* 0x000fe200078e020d */
[----:B-1----:R-:W-:Y:S01]  /*e8f0*/  ISETP.LT.AND P2, PT, R3, UR4, !P0 ;  /* 0x0000000403007c0c */ /* 0x002fe2000c741270 */
[----:B------:R-:W1:Y:S01]  /*e900*/  LDCU UR4, c[0x0][0x39c] ;  /* 0x00007380ff0477ac */ /* 0x000e620008000800 */
[----:B----4-:R-:W-:Y:S01]  /*e910*/  LOP3.LUT R7, R132, 0x9c, RZ, 0xfc, !PT ;  /* 0x0000009c84077812 */ /* 0x010fe200078efcff */
[----:B------:R-:W-:Y:S01]  /*e920*/  IMAD R3, R133, 0x2, R13 ;  /* 0x0000000285037824 */ /* 0x000fe200078e020d */
[----:B------:R4:W-:Y:S01]  /*e930*/  @P5 STG.E desc[UR22][R10.64], R30 ;  /* 0x0000001e0a005986 */ /* 0x0009e2000c101916 */
[----:B------:R-:W-:-:S02]  /*e940*/  LEA R4, P5, R13, R0, 0x2 ;  /* 0x000000000d047211 */ /* 0x000fc400078a10ff */
[C---:B------:R-:W-:Y:S02]  /*e950*/  LOP3.LUT R12, R132.reuse, 0xb2, RZ, 0xfc, !PT ;  /* 0x000000b2840c7812 */ /* 0x040fe400078efcff */
[----:B------:R-:W-:Y:S02]  /*e960*/  LEA R6, P6, R3, R0, 0x2 ;  /* 0x0000000003067211 */ /* 0x000fe400078c10ff */
[-C--:B------:R-:W-:Y:S02]  /*e970*/  LEA.HI.X.SX32 R5, R13, R2.reuse, 0x2, P5 ;  /* 0x000000020d057211 */ /* 0x080fe400028f16ff */
[----:B--2---:R-:W-:Y:S01]  /*e980*/  ISETP.LT.AND P5, PT, R7, UR5, !P0 ;  /* 0x0000000507007c0c */ /* 0x004fe2000c7a1270 */
[----:B------:R-:W2:Y:S01]  /*e990*/  LDCU UR5, c[0x0][0x39c] ;  /* 0x00007380ff0577ac */ /* 0x000ea20008000800 */
[----:B------:R-:W-:Y:S01]  /*e9a0*/  LEA.HI.X.SX32 R7, R3, R2, 0x2, P6 ;  /* 0x0000000203077211 */ /* 0x000fe200030f16ff */
[C---:B------:R-:W-:Y:S01]  /*e9b0*/  IMAD R3, R133.reuse, 0x2, R3 ;  /* 0x0000000285037824 */ /* 0x040fe200078e0203 */
[C---:B-----5:R-:W-:Y:S01]  /*e9c0*/  LOP3.LUT R8, R132.reuse, 0x9e, RZ, 0xfc, !PT ;  /* 0x0000009e84087812 */ /* 0x060fe200078efcff */
[----:B------:R5:W-:Y:S01]  /*e9d0*/  @P4 STG.E desc[UR22][R4.64], R31 ;  /* 0x0000001f04004986 */ /* 0x000be2000c101916 */
[----:B----4-:R-:W-:Y:S01]  /*e9e0*/  LOP3.LUT R10, R132, 0xa0, RZ, 0xfc, !PT ;  /* 0x000000a0840a7812 */ /* 0x010fe200078efcff */
[----:B------:R-:W-:Y:S01]  /*e9f0*/  IMAD R11, R133, 0x2, R3 ;  /* 0x00000002850b7824 */ /* 0x000fe200078e0203 */
[----:B---3--:R-:W-:Y:S01]  /*ea00*/  ISETP.LT.AND P4, PT, R8, UR6, !P0 ;  /* 0x0000000608007c0c */ /* 0x008fe2000c781270 */
[----:B------:R3:W-:Y:S01]  /*ea10*/  @P3 STG.E desc[UR22][R6.64], R36 ;  /* 0x0000002406003986 */ /* 0x0007e2000c101916 */
[----:B------:R-:W-:Y:S01]  /*ea20*/  LEA R8, P3, R3, R0, 0x2 ;  /* 0x0000000003087211 */ /* 0x000fe200078610ff */
[----:B------:R-:W4:Y:S01]  /*ea30*/  LDCU UR6, c[0x0][0x39c] ;  /* 0x00007380ff0677ac */ /* 0x000f220008000800 */
[----:B------:R-:W-:-:S02]  /*ea40*/  LOP3.LUT R16, R132, 0xfa, RZ, 0xfc, !PT ;  /* 0x000000fa84107812 */ /* 0x000fc400078efcff */
[----:B------:R-:W-:Y:S01]  /*ea50*/  LEA.HI.X.SX32 R9, R3, R2, 0x2, P3 ;  /* 0x0000000203097211 */ /* 0x000fe200018f16ff */
[----:B------:R-:W-:Y:S01]  /*ea60*/  IMAD R3, R133, 0x2, R11 ;  /* 0x0000000285037824 */ /* 0x000fe200078e020b */
[----:B-1----:R-:W-:Y:S01]  /*ea70*/  ISETP.LT.AND P3, PT, R10, UR4, !P0 ;  /* 0x000000040a007c0c */ /* 0x002fe2000c761270 */
[----:B------:R-:W1:Y:S01]  /*ea80*/  LDCU UR4, c[0x0][0x39c] ;  /* 0x00007380ff0477ac */ /* 0x000e620008000800 */
[----:B-----5:R-:W-:Y:S01]  /*ea90*/  LOP3.LUT R5, R132, 0xa2, RZ, 0xfc, !PT ;  /* 0x000000a284057812 */ /* 0x020fe200078efcff */
[----:B------:R5:W-:Y:S01]  /*eaa0*/  @P2 STG.E desc[UR22][R8.64], R37 ;  /* 0x0000002508002986 */ /* 0x000be2000c101916 */
[----:B------:R-:W-:Y:S01]  /*eab0*/  LEA R4, P6, R11, R0, 0x2 ;  /* 0x000000000b047211 */ /* 0x000fe200078c10ff */
[----:B------:R-:W-:Y:S01]  /*eac0*/  IMAD R13, R133, 0x2, R3 ;  /* 0x00000002850d7824 */ /* 0x000fe200078e0203 */
[----:B--2---:R-:W-:Y:S01]  /*ead0*/  ISETP.LT.AND P2, PT, R5, UR5, !P0 ;  /* 0x0000000505007c0c */ /* 0x004fe2000c741270 */
[----:B------:R-:W2:Y:S01]  /*eae0*/  LDCU UR5, c[0x0][0x39c] ;  /* 0x00007380ff0577ac */ /* 0x000ea20008000800 */
[----:B------:R-:W-:-:S02]  /*eaf0*/  LEA.HI.X.SX32 R5, R11, R2, 0x2, P6 ;  /* 0x000000020b057211 */ /* 0x000fc400030f16ff */
[C---:B---3--:R-:W-:Y:S02]  /*eb00*/  LEA R6, P6, R3.reuse, R0, 0x2 ;  /* 0x0000000003067211 */ /* 0x048fe400078c10ff */
[C---:B------:R-:W-:Y:S01]  /*eb10*/  LOP3.LUT R11, R132.reuse, 0xa4, RZ, 0xfc, !PT ;  /* 0x000000a4840b7812 */ /* 0x040fe200078efcff */
[----:B------:R3:W-:Y:S01]  /*eb20*/  @P5 STG.E desc[UR22][R4.64], R38 ;  /* 0x0000002604005986 */ /* 0x0007e2000c101916 */
[----:B------:R-:W-:Y:S02]  /*eb30*/  LEA.HI.X.SX32 R7, R3, R2, 0x2, P6 ;  /* 0x0000000203077211 */ /* 0x000fe400030f16ff */
[----:B------:R-:W-:Y:S02]  /*eb40*/  LEA R10, P6, R13, R0, 0x2 ;  /* 0x000000000d0a7211 */ /* 0x000fe400078c10ff */
[C---:B------:R-:W-:Y:S01]  /*eb50*/  LOP3.LUT R3, R132.reuse, 0xa6, RZ, 0xfc, !PT ;  /* 0x000000a684037812 */ /* 0x040fe200078efcff */
[----:B------:R2:W-:Y:S01]  /*eb60*/  @P4 STG.E desc[UR22][R6.64], R39 ;  /* 0x0000002706004986 */ /* 0x0005e2000c101916 */
[----:B----4-:R-:W-:Y:S01]  /*eb70*/  ISETP.LT.AND P5, PT, R11, UR6, !P0 ;  /* 0x000000060b007c0c */ /* 0x010fe2000c7a1270 */
[----:B------:R-:W4:Y:S01]  /*eb80*/  LDCU UR6, c[0x0][0x39c] ;  /* 0x00007380ff0677ac */ /* 0x000f220008000800 */
[----:B------:R-:W-:Y:S01]  /*eb90*/  LEA.HI.X.SX32 R11, R13, R2, 0x2, P6 ;  /* 0x000000020d0b7211 */ /* 0x000fe200030f16ff */
[----:B------:R-:W-:Y:S01]  /*eba0*/  IMAD R13, R133, 0x2, R13 ;  /* 0x00000002850d7824 */ /* 0x000fe200078e020d */
[----:B-1----:R-:W-:Y:S01]  /*ebb0*/  ISETP.LT.AND P4, PT, R3, UR4, !P0 ;  /* 0x0000000403007c0c */ /* 0x002fe2000c781270 */
[----:B------:R-:W1:Y:S01]  /*ebc0*/  LDCU UR4, c[0x0][0x39c] ;  /* 0x00007380ff0477ac */ /* 0x000e620008000800 */
[----:B-----5:R-:W-:Y:S01]  /*ebd0*/  LOP3.LUT R8, R132, 0xa8, RZ, 0xfc, !PT ;  /* 0x000000a884087812 */ /* 0x020fe200078efcff */
[----:B------:R-:W-:Y:S01]  /*ebe0*/  IMAD R3, R133, 0x2, R13 ;  /* 0x0000000285037824 */ /* 0x000fe200078e020d */
[C---:B---3--:R-:W-:Y:S01]  /*ebf0*/  LEA R4, P6, R13.reuse, R0, 0x2 ;  /* 0x000000000d047211 */ /* 0x048fe200078c10ff */
[----:B------:R3:W-:Y:S01]  /*ec00*/  @P3 STG.E desc[UR22][R10.64], R44 ;  /* 0x0000002c0a003986 */ /* 0x0007e2000c101916 */
[----:B--2---:R-:W-:Y:S01]  /*ec10*/  ISETP.LT.AND P3, PT, R8, UR5, !P0 ;  /* 0x0000000508007c0c */ /* 0x004fe2000c761270 */
[----:B------:R-:W2:Y:S01]  /*ec20*/  LDCU UR5, c[0x0][0x39c] ;  /* 0x00007380ff0577ac */ /* 0x000ea20008000800 */
[----:B------:R-:W-:Y:S01]  /*ec30*/  LEA.HI.X.SX32 R5, R13, R2, 0x2, P6 ;  /* 0x000000020d057211 */ /* 0x000fe200030f16ff */
[----:B------:R-:W-:Y:S01]  /*ec40*/  IMAD R13, R133, 0x2, R3 ;  /* 0x00000002850d7824 */ /* 0x000fe200078e0203 */
[----:B------:R-:W-:-:S02]  /*ec50*/  LEA R6, P6, R3, R0, 0x2 ;  /* 0x0000000003067211 */ /* 0x000fc400078c10ff */
[C---:B------:R-:W-:Y:S01]  /*ec60*/  LOP3.LUT R9, R132.reuse, 0xaa, RZ, 0xfc, !PT ;  /* 0x000000aa84097812 */ /* 0x040fe200078efcff */
[----:B------:R5:W-:Y:S01]  /*ec70*/  @P2 STG.E desc[UR22][R4.64], R45 ;  /* 0x0000002d04002986 */ /* 0x000be2000c101916 */
[----:B------:R-:W-:Y:S02]  /*ec80*/  LEA.HI.X.SX32 R7, R3, R2, 0x2, P6 ;  /* 0x0000000203077211 */ /* 0x000fe400030f16ff */
[----:B------:R-:W-:Y:S02]  /*ec90*/  LEA R8, P6, R13, R0, 0x2 ;  /* 0x000000000d087211 */ /* 0x000fe400078c10ff */
[C---:B------:R-:W-:Y:S01]  /*eca0*/  LOP3.LUT R3, R132.reuse, 0xac, RZ, 0xfc, !PT ;  /* 0x000000ac84037812 */ /* 0x040fe200078efcff */
[----:B------:R2:W-:Y:S01]  /*ecb0*/  @P5 STG.E desc[UR22][R6.64], R46 ;  /* 0x0000002e06005986 */ /* 0x0005e2000c101916 */
[----:B-1----:R-:W-:Y:S01]  /*ecc0*/  ISETP.LT.AND P2, PT, R9, UR4, !P0 ;  /* 0x0000000409007c0c */ /* 0x002fe2000c741270 */
[----:B------:R-:W1:Y:S01]  /*ecd0*/  LDCU UR4, c[0x0][0x39c] ;  /* 0x00007380ff0477ac */ /* 0x000e620008000800 */
[----:B------:R-:W-:Y:S01]  /*ece0*/  LEA.HI.X.SX32 R9, R13, R2, 0x2, P6 ;  /* 0x000000020d097211 */ /* 0x000fe200030f16ff */
[----:B------:R-:W-:Y:S01]  /*ecf0*/  IMAD R13, R133, 0x2, R13 ;  /* 0x00000002850d7824 */ /* 0x000fe200078e020d */
[----:B----4-:R-:W-:Y:S01]  /*ed00*/  ISETP.LT.AND P5, PT, R3, UR6, !P0 ;  /* 0x0000000603007c0c */ /* 0x010fe2000c7a1270 */
[----:B------:R-:W4:Y:S01]  /*ed10*/  LDCU UR6, c[0x0][0x39c] ;  /* 0x00007380ff0677ac */ /* 0x000f220008000800 */
[----:B---3--:R-:W-:Y:S01]  /*ed20*/  LOP3.LUT R10, R132, 0xae, RZ, 0xfc, !PT ;  /* 0x000000ae840a7812 */ /* 0x008fe200078efcff */
[----:B------:R-:W-:Y:S01]  /*ed30*/  IMAD R3, R133, 0x2, R13 ;  /* 0x0000000285037824 */ /* 0x000fe200078e020d */
[----:B-----5:R-:W-:Y:S01]  /*ed40*/  LEA R4, P6, R13, R0, 0x2 ;  /* 0x000000000d047211 */ /* 0x020fe200078c10ff */
[----:B------:R3:W-:Y:S01]  /*ed50*/  @P4 STG.E desc[UR22][R8.64], R47 ;  /* 0x0000002f08004986 */ /* 0x0007e2000c101916 */
[----:B--2---:R-:W-:Y:S01]  /*ed60*/  ISETP.LT.AND P4, PT, R10, UR5, !P0 ;  /* 0x000000050a007c0c */ /* 0x004fe2000c781270 */
[----:B------:R-:W-:Y:S01]  /*ed70*/  IMAD R11, R133, 0x2, R3 ;  /* 0x00000002850b7824 */ /* 0x000fe200078e0203 */
[----:B------:R-:W-:Y:S01]  /*ed80*/  LEA.HI.X.SX32 R5, R13, R2, 0x2, P6 ;  /* 0x000000020d057211 */ /* 0x000fe200030f16ff */
[----:B------:R-:W2:Y:S01]  /*ed90*/  LDCU UR5, c[0x0][0x39c] ;  /* 0x00007380ff0577ac */ /* 0x000ea20008000800 */
[----:B------:R-:W-:-:S02]  /*eda0*/  LEA R6, P6, R3, R0, 0x2 ;  /* 0x0000000003067211 */ /* 0x000fc400078c10ff */
[----:B------:R-:W-:Y:S01]  /*edb0*/  LOP3.LUT R10, R132, 0xb0, RZ, 0xfc, !PT ;  /* 0x000000b0840a7812 */ /* 0x000fe200078efcff */
[----:B------:R-:W-:Y:S01]  /*edc0*/  @P3 STG.E desc[UR22][R4.64], R52 ;  /* 0x0000003404003986 */ /* 0x000fe2000c101916 */
[----:B------:R-:W-:Y:S01]  /*edd0*/  LEA.HI.X.SX32 R7, R3, R2, 0x2, P6 ;  /* 0x0000000203077211 */ /* 0x000fe200030f16ff */
[----:B------:R-:W-:Y:S01]  /*ede0*/  IMAD R3, R133, 0x2, R11 ;  /* 0x0000000285037824 */ /* 0x000fe200078e020b */
[----:B-1----:R-:W-:Y:S01]  /*edf0*/  ISETP.LT.AND P3, PT, R10, UR4, !P0 ;  /* 0x000000040a007c0c */ /* 0x002fe2000c761270 */
[----:B------:R-:W1:Y:S01]  /*ee00*/  LDCU UR4, c[0x0][0x39c] ;  /* 0x00007380ff0477ac */ /* 0x000e620008000800 */
[C---:B---3--:R-:W-:Y:S01]  /*ee10*/  LEA R8, P6, R11.reuse, R0, 0x2 ;  /* 0x000000000b087211 */ /* 0x048fe200078c10ff */
[----:B------:R3:W-:Y:S01]  /*ee20*/  @P2 STG.E desc[UR22][R6.64], R53 ;  /* 0x0000003506002986 */ /* 0x0007e2000c101916 */
[----:B----4-:R-:W-:Y:S01]  /*ee30*/  ISETP.LT.AND P2, PT, R12, UR6, !P0 ;  /* 0x000000060c007c0c */ /* 0x010fe2000c741270 */
[----:B------:R-:W4:Y:S01]  /*ee40*/  LDCU UR6, c[0x0][0x39c] ;  /* 0x00007380ff0677ac */ /* 0x000f220008000800 */
[----:B------:R-:W-:-:S02]  /*ee50*/  LEA.HI.X.SX32 R9, R11, R2, 0x2, P6 ;  /* 0x000000020b097211 */ /* 0x000fc400030f16ff */
[C---:B------:R-:W-:Y:S02]  /*ee60*/  LEA R10, P6, R3.reuse, R0, 0x2 ;  /* 0x00000000030a7211 */ /* 0x040fe400078c10ff */
[----:B------:R-:W-:Y:S01]  /*ee70*/  LOP3.LUT R12, R132, 0xb4, RZ, 0xfc, !PT ;  /* 0x000000b4840c7812 */ /* 0x000fe200078efcff */
[----:B------:R-:W-:Y:S01]  /*ee80*/  @P5 STG.E desc[UR22][R8.64], R54 ;  /* 0x0000003608005986 */ /* 0x000fe2000c101916 */
[----:B------:R-:W-:Y:S01]  /*ee90*/  LEA.HI.X.SX32 R11, R3, R2, 0x2, P6 ;  /* 0x00000002030b7211 */ /* 0x000fe200030f16ff */
[C---:B------:R-:W-:Y:S01]  /*eea0*/  IMAD R3, R133.reuse, 0x2, R3 ;  /* 0x0000000285037824 */ /* 0x040fe200078e0203 */
[----:B--2---:R-:W-:Y:S01]  /*eeb0*/  ISETP.LT.AND P5, PT, R12, UR5, !P0 ;  /* 0x000000050c007c0c */ /* 0x004fe2000c7a1270 */
[----:B------:R-:W2:Y:S01]  /*eec0*/  LDCU UR5, c[0x0][0x39c] ;  /* 0x00007380ff0577ac */ /* 0x000ea20008000800 */
[----:B---3--:R-:W-:Y:S01]  /*eed0*/  LOP3.LUT R7, R132, 0xb6, RZ, 0xfc, !PT ;  /* 0x000000b684077812 */ /* 0x008fe200078efcff */
[----:B------:R-:W-:Y:S01]  /*eee0*/  IMAD R13, R133, 0x2, R3 ;  /* 0x00000002850d7824 */ /* 0x000fe200078e0203 */
[----:B------:R3:W-:Y:S01]  /*eef0*/  @P4 STG.E desc[UR22][R10.64], R55 ;  /* 0x000000370a004986 */ /* 0x0007e2000c101916 */
[----:B------:R-:W-:-:S02]  /*ef00*/  LEA R4, P4, R3, R0, 0x2 ;  /* 0x0000000003047211 */ /* 0x000fc400078810ff */
[C---:B------:R-:W-:Y:S02]  /*ef10*/  LOP3.LUT R12, R132.reuse, 0xc4, RZ, 0xfc, !PT ;  /* 0x000000c4840c7812 */ /* 0x040fe400078efcff */
[----:B------:R-:W-:Y:S02]  /*ef20*/  LEA R6, P6, R13, R0, 0x2 ;  /* 0x000000000d067211 */ /* 0x000fe400078c10ff */
[-C--:B------:R-:W-:Y:S02]  /*ef30*/  LEA.HI.X.SX32 R5, R3, R2.reuse, 0x2, P4 ;  /* 0x0000000203057211 */ /* 0x080fe400020f16ff */
[----:B-1----:R-:W-:Y:S01]  /*ef40*/  ISETP.LT.AND P4, PT, R7, UR4, !P0 ;  /* 0x0000000407007c0c */ /* 0x002fe2000c781270 */
[----:B------:R-:W1:Y:S01]  /*ef50*/  LDCU UR4, c[0x0][0x39c] ;  /* 0x00007380ff0477ac */ /* 0x000e620008000800 */
[----:B------:R-:W-:Y:S01]  /*ef60*/  LEA.HI.X.SX32 R7, R13, R2, 0x2, P6 ;  /* 0x000000020d077211 */ /* 0x000fe200030f16ff */
[----:B------:R-:W-:Y:S01]  /*ef70*/  IMAD R13, R133, 0x2, R13 ;  /* 0x00000002850d7824 */ /* 0x000fe200078e020d */
[----:B------:R5:W-:Y:S01]  /*ef80*/  @P3 STG.E desc[UR22][R4.64], R60 ;  /* 0x0000003c04003986 */ /* 0x000be2000c101916 */
[----:B------:R-:W-:-:S02]  /*ef90*/  LOP3.LUT R3, R132, 0xb8, RZ, 0xfc, !PT ;  /* 0x000000b884037812 */ /* 0x000fc400078efcff */
[----:B---3--:R-:W-:Y:S01]  /*efa0*/  LOP3.LUT R10, R132, 0xba, RZ, 0xfc, !PT ;  /* 0x000000ba840a7812 */ /* 0x008fe200078efcff */
[----:B------:R3:W-:Y:S01]  /*efb0*/  @P2 STG.E desc[UR22][R6.64], R61 ;  /* 0x0000003d06002986 */ /* 0x0007e2000c101916 */
[----:B------:R-:W-:Y:S02]  /*efc0*/  LEA R8, P2, R13, R0, 0x2 ;  /* 0x000000000d087211 */ /* 0x000fe400078410ff */
[----:B----4-:R-:W-:Y:S01]  /*efd0*/  ISETP.LT.AND P3, PT, R3, UR6, !P0 ;  /* 0x0000000603007c0c */ /* 0x010fe2000c761270 */
[----:B------:R-:W4:Y:S01]  /*efe0*/  LDCU UR6, c[0x0][0x39c] ;  /* 0x00007380ff0677ac */ /* 0x000f220008000800 */
[----:B------:R-:W-:Y:S01]  /*eff0*/  IMAD R3, R133, 0x2, R13 ;  /* 0x0000000285037824 */ /* 0x000fe200078e020d */
[----:B------:R-:W-:Y:S02]  /*f000*/  LEA.HI.X.SX32 R9, R13, R2, 0x2, P2 ;  /* 0x000000020d097211 */ /* 0x000fe400010f16ff */
[----:B--2---:R-:W-:Y:S01]  /*f010*/  ISETP.LT.AND P2, PT, R10, UR5, !P0 ;  /* 0x000000050a007c0c */ /* 0x004fe2000c741270 */
[----:B------:R-:W2:Y:S01]  /*f020*/  LDCU UR5, c[0x0][0x39c] ;  /* 0x00007380ff0577ac */ /* 0x000ea20008000800 */
[----:B-----5:R-:W-:Y:S01]  /*f030*/  LOP3.LUT R5, R132, 0xbc, RZ, 0xfc, !PT ;  /* 0x000000bc84057812 */ /* 0x020fe200078efcff */
[----:B------:R5:W-:Y:S01]  /*f040*/  @P5 STG.E desc[UR22][R8.64], R62 ;  /* 0x0000003e08005986 */ /* 0x000be2000c101916 */
[----:B------:R-:W-:Y:S01]  /*f050*/  LEA R4, P6, R3, R0, 0x2 ;  /* 0x0000000003047211 */ /* 0x000fe200078c10ff */
[----:B---3--:R-:W-:Y:S01]  /*f060*/  IMAD R7, R133, 0x2, R3 ;  /* 0x0000000285077824 */ /* 0x008fe200078e0203 */
        /* <DEDUP_REMOVED lines=11> */
[----:B----4-:R-:W-:Y:S01]  /*f120*/  ISETP.LT.AND P4, PT, R11, UR6, !P0 ;  /* 0x000000060b007c0c */ /* 0x010fe2000c781270 */
[----:B------:R-:W4:Y:S01]  /*f130*/  LDCU UR6, c[0x0][0x39c] ;  /* 0x00007380ff0677ac */ /* 0x000f220008000800 */
[----:B------:R-:W-:Y:S01]  /*f140*/  LEA.HI.X.SX32 R11, R3, R2, 0x2, P6 ;  /* 0x00000002030b7211 */ /* 0x000fe200030f16ff */
[C---:B------:R-:W-:Y:S01]  /*f150*/  IMAD R3, R133.reuse, 0x2, R3 ;  /* 0x0000000285037824 */ /* 0x040fe200078e0203 */
[----:B--2---:R-:W-:Y:S01]  /*f160*/  ISETP.LT.AND P3, PT, R8, UR5, !P0 ;  /* 0x0000000508007c0c */ /* 0x004fe2000c761270 */
[----:B------:R-:W2:Y:S01]  /*f170*/  LDCU UR5, c[0x0][0x39c] ;  /* 0x00007380ff0577ac */ /* 0x000ea20008000800 */
[----:B------:R-:W-:Y:S01]  /*f180*/  LOP3.LUT R8, R132, 0xc2, RZ, 0xfc, !PT ;  /* 0x000000c284087812 */ /* 0x000fe200078efcff */
[----:B------:R-:W-:Y:S01]  /*f190*/  IMAD R9, R133, 0x2, R3 ;  /* 0x0000000285097824 */ /* 0x000fe200078e0203 */
[C---:B---3--:R-:W-:Y:S01]  /*f1a0*/  LEA R4, P6, R3.reuse, R0, 0x2 ;  /* 0x0000000003047211 */ /* 0x048fe200078c10ff */
[----:B------:R3:W-:Y:S01]  /*f1b0*/  @P2 STG.E desc[UR22][R10.64], R69 ;  /* 0x000000450a002986 */ /* 0x0007e2000c101916 */
[----:B-1----:R-:W-:Y:S01]  /*f1c0*/  ISETP.LT.AND P2, PT, R8, UR4, !P0 ;  /* 0x0000000408007c0c */ /* 0x002fe2000c741270 */
[----:B------:R-:W1:Y:S01]  /*f1d0*/  LDCU UR4, c[0x0][0x39c] ;  /* 0x00007380ff0477ac */ /* 0x000e620008000800 */
[----:B------:R-:W-:Y:S01]  /*f1e0*/  LEA.HI.X.SX32 R5, R3, R2, 0x2, P6 ;  /* 0x0000000203057211 */ /* 0x000fe200030f16ff */
[----:B------:R-:W-:Y:S01]  /*f1f0*/  IMAD R3, R133, 0x2, R9 ;  /* 0x0000000285037824 */ /* 0x000fe200078e0209 */
[----:B-----5:R-:W-:-:S03]  /*f200*/  LEA R6, P6, R9, R0, 0x2 ;  /* 0x0000000009067211 */ /* 0x020fc600078c10ff */
[----:B------:R5:W-:Y:S01]  /*f210*/  @P5 STG.E desc[UR22][R4.64], R70 ;  /* 0x0000004604005986 */ /* 0x000be2000c101916 */
[----:B------:R-:W-:Y:S02]  /*f220*/  LEA.HI.X.SX32 R7, R9, R2, 0x2, P6 ;  /* 0x0000000209077211 */ /* 0x000fe400030f16ff */
[C---:B------:R-:W-:Y:S02]  /*f230*/  LEA R8, P6, R3.reuse, R0, 0x2 ;  /* 0x0000000003087211 */ /* 0x040fe400078c10ff */
[----:B---3--:R-:W-:Y:S01]  /*f240*/  LOP3.LUT R10, R132, 0xc6, RZ, 0xfc, !PT ;  /* 0x000000c6840a7812 */ /* 0x008fe200078efcff */
[----:B------:R3:W-:Y:S01]  /*f250*/  @P4 STG.E desc[UR22][R6.64], R71 ;  /* 0x0000004706004986 */ /* 0x0007e2000c101916 */
[----:B--2---:R-:W-:Y:S01]  /*f260*/  ISETP.LT.AND P5, PT, R12, UR5, !P0 ;  /* 0x000000050c007c0c */ /* 0x004fe2000c7a1270 */
[----:B------:R-:W2:Y:S01]  /*f270*/  LDCU UR5, c[0x0][0x39c] ;  /* 0x00007380ff0577ac */ /* 0x000ea20008000800 */
[----:B------:R-:W-:Y:S01]  /*f280*/  LEA.HI.X.SX32 R9, R3, R2, 0x2, P6 ;  /* 0x0000000203097211 */ /* 0x000fe200030f16ff */
[C---:B------:R-:W-:Y:S01]  /*f290*/  IMAD R3, R133.reuse, 0x2, R3 ;  /* 0x0000000285037824 */ /* 0x040fe200078e0203 */
[----:B----4-:R-:W-:Y:S01]  /*f2a0*/  ISETP.LT.AND P4, PT, R10, UR6, !P0 ;  /* 0x000000060a007c0c */ /* 0x010fe2000c781270 */
[----:B------:R-:W4:Y:S01]  /*f2b0*/  LDCU UR6, c[0x0][0x39c] ;  /* 0x00007380ff0677ac */ /* 0x000f220008000800 */
        /* <DEDUP_REMOVED lines=8> */
[----:B---3--:R-:W-:-:S02]  /*f340*/  LEA R6, P6, R11, R0, 0x2 ;  /* 0x000000000b067211 */ /* 0x008fc400078c10ff */
[----:B------:R-:W-:Y:S01]  /*f350*/  LOP3.LUT R10, R132, 0xca, RZ, 0xfc, !PT ;  /* 0x000000ca840a7812 */ /* 0x000fe200078efcff */
[----:B------:R-:W-:Y:S01]  /*f360*/  IMAD R13, R133, 0x2, R3 ;  /* 0x00000002850d7824 */ /* 0x000fe200078e0203 */
[----:B------:R-:W-:Y:S01]  /*f370*/  LEA.HI.X.SX32 R7, R11, R2, 0x2, P6 ;  /* 0x000000020b077211 */ /* 0x000fe200030f16ff */
[----:B------:R-:W-:Y:S01]  /*f380*/  @P2 STG.E desc[UR22][R4.64], R77 ;  /* 0x0000004d04002986 */ /* 0x000fe2000c101916 */
[----:B--2---:R-:W-:Y:S01]  /*f390*/  ISETP.LT.AND P2, PT, R10, UR5, !P0 ;  /* 0x000000050a007c0c */ /* 0x004fe2000c741270 */
[----:B------:R-:W2:Y:S01]  /*f3a0*/  LDCU UR5, c[0x0][0x39c] ;  /* 0x00007380ff0577ac */ /* 0x000ea20008000800 */
[C---:B-----5:R-:W-:Y:S01]  /*f3b0*/  LEA R8, P6, R3.reuse, R0, 0x2 ;  /* 0x0000000003087211 */ /* 0x060fe200078c10ff */
[----:B------:R3:W-:Y:S01]  /*f3c0*/  @P5 STG.E desc[UR22][R6.64], R78 ;  /* 0x0000004e06005986 */ /* 0x0007e2000c101916 */
[----:B------:R-:W-:Y:S02]  /*f3d0*/  LOP3.LUT R11, R132, 0xcc, RZ, 0xfc, !PT ;  /* 0x000000cc840b7812 */ /* 0x000fe400078efcff */
[----:B------:R-:W-:-:S02]  /*f3e0*/  LEA.HI.X.SX32 R9, R3, R2, 0x2, P6 ;  /* 0x0000000203097211 */ /* 0x000fc400030f16ff */
[----:B------:R-:W-:Y:S02]  /*f3f0*/  LEA R10, P6, R13, R0, 0x2 ;  /* 0x000000000d0a7211 */ /* 0x000fe400078c10ff */
[----:B----4-:R-:W-:Y:S01]  /*f400*/  ISETP.LT.AND P5, PT, R11, UR6, !P0 ;  /* 0x000000060b007c0c */ /* 0x010fe2000c7a1270 */
        /* <DEDUP_REMOVED lines=101> */
[----:B------:R-:W-:-:S03]  /*fa60*/  LEA R4, P2, R3, R0, 0x2 ;  /* 0x0000000003047211 */ /* 0x000fc600078410ff */
[----:B------:R-:W-:Y:S02]  /*fa70*/  LEA R6, P6, R13, R0, 0x2 ;  /* 0x000000000d067211 */ /* 0x000fe400078c10ff */
[-C--:B------:R-:W-:Y:S02]  /*fa80*/  LEA.HI.X.SX32 R5, R3, R2.reuse, 0x2, P2 ;  /* 0x0000000203057211 */ /* 0x080fe400010f16ff */
[----:B-1----:R-:W-:Y:S01]  /*fa90*/  ISETP.LT.AND P2, PT, R7, UR4, !P0 ;  /* 0x0000000407007c0c */ /* 0x002fe2000c741270 */
[----:B------:R-:W1:Y:S01]  /*faa0*/  LDCU UR4, c[0x0][0x39c] ;  /* 0x00007380ff0477ac */ /* 0x000e620008000800 */
[----:B------:R-:W-:Y:S01]  /*fab0*/  LEA.HI.X.SX32 R7, R13, R2, 0x2, P6 ;  /* 0x000000020d077211 */ /* 0x000fe200030f16ff */
[----:B------:R-:W-:Y:S01]  /*fac0*/  IMAD R13, R133, 0x2, R13 ;  /* 0x00000002850d7824 */ /* 0x000fe200078e020d */
[C---:B------:R-:W-:Y:S01]  /*fad0*/  LOP3.LUT R3, R132.reuse, 0xec, RZ, 0xfc, !PT ;  /* 0x000000ec84037812 */ /* 0x040fe200078efcff */
[----:B------:R5:W-:Y:S01]  /*fae0*/  @P5 STG.E desc[UR22][R4.64], R110 ;  /* 0x0000006e04005986 */ /* 0x000be2000c101916 */
[----:B---3--:R-:W-:-:S02]  /*faf0*/  LOP3.LUT R10, R132, 0xee, RZ, 0xfc, !PT ;  /* 0x000000ee840a7812 */ /* 0x008fc400078efcff */
[----:B----4-:R-:W-:Y:S01]  /*fb00*/  ISETP.LT.AND P5, PT, R3, UR6, !P0 ;  /* 0x0000000603007c0c */ /* 0x010fe2000c7a1270 */
[----:B------:R3:W-:Y:S01]  /*fb10*/  @P4 STG.E desc[UR22][R6.64], R111 ;  /* 0x0000006f06004986 */ /* 0x0007e2000c101916 */
[----:B------:R-:W-:Y:S01]  /*fb20*/  LEA R8, P4, R13, R0, 0x2 ;  /* 0x000000000d087211 */ /* 0x000fe200078810ff */
[----:B------:R-:W4:Y:S01]  /*fb30*/  LDCU UR6, c[0x0][0x39c] ;  /* 0x00007380ff0677ac */ /* 0x000f220008000800 */
[----:B------:R-:W-:Y:S02]  /*fb40*/  IMAD R3, R133, 0x2, R13 ;  /* 0x0000000285037824 */ /* 0x000fe400078e020d */
        /* <DEDUP_REMOVED lines=12> */
[----:B------:R-:W-:Y:S01]  /*fc10*/  LOP3.LUT R10, R132, 0xf2, RZ, 0xfc, !PT ;  /* 0x000000f2840a7812 */ /* 0x000fe200078efcff */
[----:B------:R3:W-:Y:S01]  /*fc20*/  @P2 STG.E desc[UR22][R4.64], R117 ;  /* 0x0000007504002986 */ /* 0x0007e2000c101916 */
[----:B------:R-:W-:Y:S02]  /*fc30*/  LEA.HI.X.SX32 R7, R7, R2, 0x2, P6 ;  /* 0x0000000207077211 */ /* 0x000fe400030f16ff */
[----:B----4-:R-:W-:Y:S02]  /*fc40*/  ISETP.LT.AND P2, PT, R10, UR6, !P0 ;  /* 0x000000060a007c0c */ /* 0x010fe4000c741270 */
[----:B------:R-:W-:Y:S01]  /*fc50*/  LOP3.LUT R10, R132, 0xf4, RZ, 0xfc, !PT ;  /* 0x000000f4840a7812 */ /* 0x000fe200078efcff */
[----:B------:R4:W-:Y:S01]  /*fc60*/  @P5 STG.E desc[UR22][R6.64], R118 ;  /* 0x0000007606005986 */ /* 0x0009e2000c101916 */
[C---:B-----5:R-:W-:Y:S02]  /*fc70*/  LEA R8, P6, R3.reuse, R0, 0x2 ;  /* 0x0000000003087211 */ /* 0x060fe400078c10ff */
[----:B--2---:R-:W-:Y:S01]  /*fc80*/  ISETP.LT.AND P5, PT, R10, UR5, !P0 ;  /* 0x000000050a007c0c */ /* 0x004fe2000c7a1270 */
[----:B------:R-:W2:Y:S01]  /*fc90*/  LDCU UR5, c[0x0][0x39c] ;  /* 0x00007380ff0577ac */ /* 0x000ea20008000800 */
[----:B------:R-:W-:Y:S01]  /*fca0*/  LEA.HI.X.SX32 R9, R3, R2, 0x2, P6 ;  /* 0x0000000203097211 */ /* 0x000fe200030f16ff */
[----:B------:R-:W-:Y:S01]  /*fcb0*/  IMAD R3, R133, 0x2, R3 ;  /* 0x0000000285037824 */ /* 0x000fe200078e0203 */
[----:B------:R-:W-:-:S03]  /*fcc0*/  LOP3.LUT R10, R132, 0xf6, RZ, 0xfc, !PT ;  /* 0x000000f6840a7812 */ /* 0x000fc600078efcff */
[----:B------:R-:W-:Y:S01]  /*fcd0*/  IMAD R11, R133, 0x2, R3 ;  /* 0x00000002850b7824 */ /* 0x000fe200078e0203 */
[C---:B---3--:R-:W-:Y:S01]  /*fce0*/  LEA R4, P6, R3.reuse, R0, 0x2 ;  /* 0x0000000003047211 */ /* 0x048fe200078c10ff */
[----:B------:R3:W-:Y:S01]  /*fcf0*/  @P4 STG.E desc[UR22][R8.64], R119 ;  /* 0x0000007708004986 */ /* 0x0007e2000c101916 */
[----:B-1----:R-:W-:Y:S01]  /*fd00*/  ISETP.LT.AND P4, PT, R10, UR4, !P0 ;  /* 0x000000040a007c0c */ /* 0x002fe2000c781270 */
[----:B------:R-:W1:Y:S01]  /*fd10*/  LDCU UR4, c[0x0][0x39c] ;  /* 0x00007380ff0477ac */ /* 0x000e620008000800 */
[----:B------:R-:W-:Y:S01]  /*fd20*/  LEA.HI.X.SX32 R5, R3, R2, 0x2, P6 ;  /* 0x0000000203057211 */ /* 0x000fe200030f16ff */
[----:B------:R-:W-:Y:S01]  /*fd30*/  IMAD R3, R133, 0x2, R11 ;  /* 0x0000000285037824 */ /* 0x000fe200078e020b */
[----:B------:R-:W-:Y:S02]  /*fd40*/  LOP3.LUT R10, R132, 0xf8, RZ, 0xfc, !PT ;  /* 0x000000f8840a7812 */ /* 0x000fe400078efcff */
[----:B----4-:R-:W-:Y:S01]  /*fd50*/  LEA R6, P6, R11, R0, 0x2 ;  /* 0x000000000b067211 */ /* 0x010fe200078c10ff */
[C---:B------:R-:W-:Y:S01]  /*fd60*/  IMAD R13, R133.reuse, 0x2, R3 ;  /* 0x00000002850d7824 */ /* 0x040fe200078e0203 */
[----:B------:R4:W-:Y:S01]  /*fd70*/  @P3 STG.E desc[UR22][R4.64], R128 ;  /* 0x0000008004003986 */ /* 0x0009e2000c101916 */
[----:B--2---:R-:W-:Y:S01]  /*fd80*/  ISETP.LT.AND P3, PT, R10, UR5, !P0 ;  /* 0x000000050a007c0c */ /* 0x004fe2000c761270 */
[----:B------:R-:W2:Y:S01]  /*fd90*/  LDCU UR5, c[0x0][0x39c] ;  /* 0x00007380ff0577ac */ /* 0x000ea20008000800 */
[----:B------:R-:W-:Y:S01]  /*fda0*/  IMAD R15, R133, 0x2, R13 ;  /* 0x00000002850f7824 */ /* 0x000fe200078e020d */
[----:B------:R-:W-:-:S02]  /*fdb0*/  LEA.HI.X.SX32 R7, R11, R2, 0x2, P6 ;  /* 0x000000020b077211 */ /* 0x000fc400030f16ff */
[-C--:B------:R-:W-:Y:S01]  /*fdc0*/  LEA R10, P6, R13, R0.reuse, 0x2 ;  /* 0x000000000d0a7211 */ /* 0x080fe200078c10ff */
[----:B------:R-:W-:Y:S01]  /*fdd0*/  IMAD R17, R133, 0x2, R15 ;  /* 0x0000000285117824 */ /* 0x000fe200078e020f */
[----:B------:R-:W-:Y:S01]  /*fde0*/  LOP3.LUT R132, R132, 0xfc, RZ, 0xfc, !PT ;  /* 0x000000fc84847812 */ /* 0x000fe200078efcff */
[----:B------:R5:W-:Y:S01]  /*fdf0*/  @P2 STG.E desc[UR22][R6.64], R129 ;  /* 0x0000008106002986 */ /* 0x000be2000c101916 */
[----:B---3--:R-:W-:Y:S01]  /*fe00*/  LEA R8, P2, R3, R0, 0x2 ;  /* 0x0000000003087211 */ /* 0x008fe200078410ff */
[----:B------:R-:W-:Y:S01]  /*fe10*/  IMAD R19, R133, 0x2, R17 ;  /* 0x0000000285137824 */ /* 0x000fe200078e0211 */
[-C--:B------:R-:W-:Y:S02]  /*fe20*/  LEA.HI.X.SX32 R11, R13, R2.reuse, 0x2, P6 ;  /* 0x000000020d0b7211 */ /* 0x080fe400030f16ff */
[----:B------:R-:W-:Y:S01]  /*fe30*/  LEA.HI.X.SX32 R9, R3, R2, 0x2, P2 ;  /* 0x0000000203097211 */ /* 0x000fe200010f16ff */
[----:B------:R-:W-:Y:S01]  /*fe40*/  IMAD R133, R133, 0x2, R19 ;  /* 0x0000000285857824 */ /* 0x000fe200078e0213 */
[----:B----4-:R-:W-:-:S02]  /*fe50*/  LEA R4, P6, R15, R0, 0x2 ;  /* 0x000000000f047211 */ /* 0x010fc400078c10ff */
[----:B------:R-:W-:Y:S01]  /*fe60*/  LEA R12, P2, R17, R0, 0x2 ;  /* 0x00000000110c7211 */ /* 0x000fe200078410ff */
[----:B------:R3:W-:Y:S01]  /*fe70*/  @P5 STG.E desc[UR22][R8.64], R130 ;  /* 0x0000008208005986 */ /* 0x0007e2000c101916 */
[-C--:B------:R-:W-:Y:S02]  /*fe80*/  LEA.HI.X.SX32 R5, R15, R2.reuse, 0x2, P6 ;  /* 0x000000020f057211 */ /* 0x080fe400030f16ff */
[----:B------:R-:W-:Y:S01]  /*fe90*/  LEA.HI.X.SX32 R13, R17, R2, 0x2, P2 ;  /* 0x00000002110d7211 */ /* 0x000fe200010f16ff */
[----:B------:R3:W-:Y:S01]  /*fea0*/  @P4 STG.E desc[UR22][R10.64], R131 ;  /* 0x000000830a004986 */ /* 0x0007e2000c101916 */
[----:B------:R-:W-:Y:S02]  /*feb0*/  LEA R14, P6, R133, R0, 0x2 ;  /* 0x00000000850e7211 */ /* 0x000fe400078c10ff */
[----:B-1----:R-:W-:Y:S01]  /*fec0*/  ISETP.LT.AND P2, PT, R16, UR4, !P0 ;  /* 0x0000000410007c0c */ /* 0x002fe2000c741270 */
[----:B------:R3:W-:Y:S01]  /*fed0*/  @P3 STG.E desc[UR22][R4.64], R192 ;  /* 0x000000c004003986 */ /* 0x0007e2000c101916 */
[----:B--2---:R-:W-:-:S02]  /*fee0*/  ISETP.LT.AND P0, PT, R132, UR5, !P0 ;  /* 0x0000000584007c0c */ /* 0x004fc4000c701270 */
[----:B------:R-:W-:Y:S02]  /*fef0*/  LEA.HI.X.SX32 R15, R133, R2, 0x2, P6 ;  /* 0x00000002850f7211 */ /* 0x000fe400030f16ff */
[----:B-----5:R-:W-:-:S04]  /*ff00*/  LEA R6, P6, R19, R0, 0x2 ;  /* 0x0000000013067211 */ /* 0x020fc800078c10ff */
[----:B------:R-:W-:-:S03]  /*ff10*/  LEA.HI.X.SX32 R7, R19, R2, 0x2, P6 ;  /* 0x0000000213077211 */ /* 0x000fc600030f16ff */
[----:B------:R3:W-:Y:S04]  /*ff20*/  @P2 STG.E desc[UR22][R12.64], R193 ;  /* 0x000000c10c002986 */ /* 0x0007e8000c101916 */
[----:B------:R3:W-:Y:S04]  /*ff30*/  @P0 STG.E desc[UR22][R6.64], R194 ;  /* 0x000000c206000986 */ /* 0x0007e8000c101916 */
[----:B------:R3:W-:Y:S01]  /*ff40*/  @P1 STG.E desc[UR22][R14.64], R195 ;  /* 0x000000c30e001986 */ /* 0x0007e2000c101916 */
[----:B------:R-:W-:Y:S06]  /*ff50*/  BAR.SYNC.DEFER_BLOCKING 0x0 ;  /* 0x0000000000007b1d */ /* 0x000fec0000010000 */
[----:B------:R-:W-:Y:S05]  /*ff60*/  BRA.U UP0, `(.L_x_13) ;  /* 0x0000000100a07547 */ /* 0x000fea000b800000 */
[----:B------:R-:W1:Y:S01]  /*ff70*/  S2UR UR5, SR_CgaCtaId ;  /* 0x00000000000579c3 */ /* 0x000e620000008800 */
[----:B------:R-:W-:Y:S01]  /*ff80*/  NOP ;  /* 0x0000000000007918 */ /* 0x000fe20000000000 */
[----:B------:R-:W-:Y:S01]  /*ff90*/  UMOV UR4, 0x50 ;  /* 0x0000005000047882 */ /* 0x000fe20000000000 */
[----:B------:R-:W-:Y:S02]  /*ffa0*/  IMAD.U32 R0, RZ, RZ, UR30 ;  /* 0x0000001eff007e24 */ /* 0x000fe4000f8e00ff */
[----:B------:R-:W-:Y:S02]  /*ffb0*/  IMAD.MOV.U32 R3, RZ, RZ, 0xff ;  /* 0x000000ffff037424 */ /* 0x000fe400078e00ff */
[----:B---3--:R-:W-:Y:S01]  /*ffc0*/  IMAD.MOV.U32 R7, RZ, RZ, 0x1 ;  /* 0x00000001ff077424 */ /* 0x008fe200078e00ff */
[----:B------:R-:W-:-:S04]  /*ffd0*/  LOP3.LUT R0, R0, 0xffff, RZ, 0xc0, !PT ;  /* 0x0000ffff00007812 */ /* 0x000fc800078ec0ff */
[----:B------:R-:W-:-:S05]  /*ffe0*/  SHF.R.U32.HI R0, RZ, 0x5, R0 ;  /* 0x00000005ff007819 */ /* 0x000fca0000011600 */
[----:B------:R-:W-:Y:S01]  /*fff0*/  VIADD R2, R0, 0x10 ;  /* 0x0000001000027836 */ /* 0x000fe20000000000 */
[----:B------:R-:W-:Y:S01]  /*10000*/  SHF.L.U32 R0, R3, R0, RZ ;  /* 0x0000000003007219 */ /* 0x000fe200000006ff */
[----:B-1----:R-:W-:-:S03]  /*10010*/  ULEA UR6, UR5, UR4, 0x18 ;  /* 0x0000000405067291 */ /* 0x002fc6000f8ec0ff */
[----:B------:R-:W-:-:S04]  /*10020*/  SHF.L.U32 R3, R7, R2, RZ ;  /* 0x0000000207037219 */ /* 0x000fc800000006ff */
[----:B------:R-:W-:Y:S02]  /*10030*/  LOP3.LUT R0, R3, R0, RZ, 0xfc, !PT ;  /* 0x0000000003007212 */ /* 0x000fe400078efcff */
[----:B------:R-:W1:Y:S02]  /*10040*/  LDS R5, [UR6] ;  /* 0x00000006ff057984 */ /* 0x000e640008000800 */
[C---:B------:R-:W-:Y:S02]  /*10050*/  LOP3.LUT R2, R0.reuse, 0xffff, RZ, 0xc0, !PT ;  /* 0x0000ffff00027812 */ /* 0x040fe400078ec0ff */
[----:B-1----:R-:W-:-:S04]  /*10060*/  LOP3.LUT R3, R0, 0xffff, R5, 0x80, !PT ;  /* 0x0000ffff00037812 */ /* 0x002fc800078e8005 */
[----:B------:R-:W-:-:S13]  /*10070*/  ISETP.NE.AND P0, PT, R3, R2, PT ;  /* 0x000000020300720c */ /* 0x000fda0003f05270 */
[----:B------:R-:W-:Y:S05]  /*10080*/  @P0 BRA `(.L_x_14) ;  /* 0x0000000000500947 */ /* 0x000fea0003800000 */
[----:B------:R-:W-:Y:S02]  /*10090*/  SHF.R.U32.HI R5, RZ, 0x10, R5 ;  /* 0x00000010ff057819 */ /* 0x000fe40000011605 */
[----:B------:R-:W-:-:S04]  /*100a0*/  SHF.R.U32.HI R2, RZ, 0x10, R0 ;  /* 0x00000010ff027819 */ /* 0x000fc80000011600 */
[----:B------:R-:W-:-:S04]  /*100b0*/  LOP3.LUT R5, R5, R2, RZ, 0xc0, !PT ;  /* 0x0000000205057212 */ /* 0x000fc800078ec0ff */
[----:B------:R-:W-:-:S13]  /*100c0*/  ISETP.NE.AND P0, PT, R5, R2, PT ;  /* 0x000000020500720c */ /* 0x000fda0003f05270 */
[----:B------:R-:W-:Y:S05]  /*100d0*/  @P0 BRA `(.L_x_15) ;  /* 0x0000000000300947 */ /* 0x000fea0003800000 */
[----:B------:R-:W-:Y:S01]  /*100e0*/  R2UR UR4, R0 ;  /* 0x00000000000472ca */ /* 0x000fe200000e0000 */
[----:B------:R-:W-:Y:S01]  /*100f0*/  VOTEU.ANY UR5, UPT, PT ;  /* 0x0000000000057886 */ /* 0x000fe200038e0100 */
[----:B------:R-:W1:Y:S01]  /*10100*/  S2R R0, SR_LANEID ;  /* 0x0000000000007919 */ /* 0x000e620000000000 */
[----:B------:R-:W-:-:S10]  /*10110*/  UFLO.U32 UR5, UR5 ;  /* 0x00000005000572bd */ /* 0x000fd400080e0000 */
[----:B------:R-:W-:-:S06]  /*10120*/  ULOP3.LUT UR4, URZ, UR4, URZ, 0x33, !UPT ;  /* 0x00000004ff047292 */ /* 0x000fcc000f8e33ff */
[----:B------:R-:W-:-:S04]  /*10130*/  IMAD.U32 R2, RZ, RZ, UR4 ;  /* 0x00000004ff027e24 */ /* 0x000fc8000f8e00ff */
[----:B------:R-:W2:Y:S02]  /*10140*/  REDUX UR7, R2 ;  /* 0x00000000020773c4 */ /* 0x000ea40000000000 */
[----:B------:R4:W-:Y:S01]  /*10150*/  UTCATOMSWS.AND URZ, UR4 ;  /* 0x0000000400ff79e3 */ /* 0x0009e20008000000 */
[----:B-1----:R-:W-:Y:S01]  /*10160*/  ISETP.EQ.U32.AND P0, PT, R0, UR5, PT ;  /* 0x0000000500007c0c */ /* 0x002fe2000bf02070 */
[----:B--2---:R-:W-:-:S12]  /*10170*/  IMAD.U32 R0, RZ, RZ, UR7 ;  /* 0x00000007ff007e24 */ /* 0x004fd8000f8e00ff */
[----:B------:R4:W-:Y:S01]  /*10180*/  @P0 ATOMS.AND RZ, [UR6], R0 ;  /* 0x00000000ffff098c */ /* 0x0009e2000a800006 */
[----:B------:R-:W-:Y:S05]  /*10190*/  BRA `(.L_x_13) ;  /* 0x0000000000147947 */ /* 0x000fea0003800000 */
.L_x_15:
[----:B------:R-:W-:-:S07]  /*101a0*/  MOV R2, 0x101c0 ;  /* 0x000101c000027802 */ /* 0x000fce0000000f00 */
[----:B------:R-:W-:Y:S05]  /*101b0*/  CALL.REL.NOINC `($__internal_0_$__cuda_sm10x_tcgen05_guardrail_trap_col_being_dealloced_not_returned_by_alloc) ;  /* 0x00000000002c7944 */ /* 0x000fea0003c00000 */
[----:B------:R-:W-:Y:S05]  /*101c0*/  BRA `(.L_x_13) ;  /* 0x0000000000087947 */ /* 0x000fea0003800000 */
.L_x_14:
[----:B------:R-:W-:-:S07]  /*101d0*/  MOV R2, 0x101f0 ;  /* 0x000101f000027802 */ /* 0x000fce0000000f00 */
[----:B------:R-:W-:Y:S05]  /*101e0*/  CALL.REL.NOINC `($__internal_2_$__cuda_sm10x_tcgen05_guardrail_trap_unallocated_columns_being_dealloced) ;  /* 0x0000000000387944 */ /* 0x000fea0003c00000 */
.L_x_13:
[----:B------:R-:W-:Y:S01]  /*101f0*/  NOP ;  /* 0x0000000000007918 */ /* 0x000fe20000000000 */
[----:B----4-:R-:W-:Y:S05]  /*10200*/  EXIT ;  /* 0x000000000000794d */ /* 0x010fea0003800000 */
.L_x_9:
[----:B------:R-:W1:Y:S02]  /*10210*/  SYNCS.PHASECHK.TRANS64.TRYWAIT P0, [UR21], R122 ;  /* 0x0000007aff0075a7 */ /* 0x000e640008001115 */
[----:B-1----:R-:W-:Y:S05]  /*10220*/  @!P0 BRA `(.L_x_9) ;  /* 0xfffffffc00f88947 */ /* 0x002fea000383ffff */
[----:B------:R-:W-:Y:S05]  /*10230*/  BRA `(.L_x_16) ;  /* 0xffffff9c008c7947 */ /* 0x000fea000383ffff */
.L_x_12:
[----:B------:R-:W1:Y:S02]  /*10240*/  SYNCS.PHASECHK.TRANS64.TRYWAIT P6, [UR12], R5 ;  /* 0x00000005ff0075a7 */ /* 0x000e6400080c110c */
[----:B-1----:R-:W-:Y:S05]  /*10250*/  @!P6 BRA `(.L_x_12) ;  /* 0xfffffffc00f8e947 */ /* 0x002fea000383ffff */
[----:B------:R-:W-:Y:S05]  /*10260*/  BRA `(.L_x_11) ;  /* 0xffffffb8002c7947 */ /* 0x000fea000383ffff */
        .weak           $__internal_0_$__cuda_sm10x_tcgen05_guardrail_trap_col_being_dealloced_not_returned_by_alloc
        .type           $__internal_0_$__cuda_sm10x_tcgen05_guardrail_trap_col_being_dealloced_not_returned_by_alloc,@function
        .size           $__internal_0_$__cuda_sm10x_tcgen05_guardrail_trap_col_being_dealloced_not_returned_by_alloc,($__internal_1_$__cuda_sm10x_tcgen05_guardrail_trap_phase_invalid_during_alloc - $__internal_0_$__cuda_sm10x_tcgen05_guardrail_trap_col_being_dealloced_not_returned_by_alloc)
$__internal_0_$__cuda_sm10x_tcgen05_guardrail_trap_col_being_dealloced_not_returned_by_alloc:
[----:B------:R-:W-:Y:S05]  /*10270*/  BPT.TRAP 0x1 ;  /* 0x000000040000795c */ /* 0x000fea0000300000 */
[----:B------:R-:W-:-:S04]  /*10280*/  IMAD.MOV.U32 R3, RZ, RZ, 0x0 ;  /* 0x00000000ff037424 */ /* 0x000fc800078e00ff */
[----:B------:R-:W-:Y:S05]  /*10290*/  RET.REL.NODEC R2 `(matmul_kernel) ;  /* 0xfffffefc02587950 */ /* 0x000fea0003c3ffff */
        .weak           $__internal_1_$__cuda_sm10x_tcgen05_guardrail_trap_phase_invalid_during_alloc
        .type           $__internal_1_$__cuda_sm10x_tcgen05_guardrail_trap_phase_invalid_during_alloc,@function
        .size           $__internal_1_$__cuda_sm10x_tcgen05_guardrail_trap_phase_invalid_during_alloc,($__internal_2_$__cuda_sm10x_tcgen05_guardrail_trap_unallocated_columns_being_dealloced - $__internal_1_$__cuda_sm10x_tcgen05_guardrail_trap_phase_invalid_during_alloc)
$__internal_1_$__cuda_sm10x_tcgen05_guardrail_trap_phase_invalid_during_alloc:
[----:B------:R-:W-:Y:S05]  /*102a0*/  BPT.TRAP 0x1 ;  /* 0x000000040000795c */ /* 0x000fea0000300000 */
[----:B------:R-:W-:-:S04]  /*102b0*/  IMAD.MOV.U32 R3, RZ, RZ, 0x0 ;  /* 0x00000000ff037424 */ /* 0x000fc800078e00ff */
[----:B------:R-:W-:Y:S05]  /*102c0*/  RET.REL.NODEC R2 `(matmul_kernel) ;  /* 0xfffffefc024c7950 */ /* 0x000fea0003c3ffff */
        .weak           $__internal_2_$__cuda_sm10x_tcgen05_guardrail_trap_unallocated_columns_being_dealloced
        .type           $__internal_2_$__cuda_sm10x_tcgen05_guardrail_trap_unallocated_columns_being_dealloced,@function
        .size           $__internal_2_$__cuda_sm10x_tcgen05_guardrail_trap_unallocated_columns_being_dealloced,(.L_x_20 - $__internal_2_$__cuda_sm10x_tcgen05_guardrail_trap_unallocated_columns_being_dealloced)
$__internal_2_$__cuda_sm10x_tcgen05_guardrail_trap_unallocated_columns_being_dealloced:
[----:B------:R-:W-:Y:S05]  /*102d0*/  BPT.TRAP 0x1 ;  /* 0x000000040000795c */ /* 0x000fea0000300000 */
[----:B------:R-:W-:-:S04]  /*102e0*/  IMAD.MOV.U32 R3, RZ, RZ, 0x0 ;  /* 0x00000000ff037424 */ /* 0x000fc800078e00ff */
[----:B------:R-:W-:Y:S05]  /*102f0*/  RET.REL.NODEC R2 `(matmul_kernel) ;  /* 0xfffffefc02407950 */ /* 0x000fea0003c3ffff */
.L_x_17:
[----:B------:R-:W-:-:S00]  /*10300*/  BRA `(.L_x_17) ;  /* 0xfffffffc00fc7947 */ /* 0x000fc0000383ffff */
[----:B------:R-:W-:-:S00]  /*10310*/  NOP ;  /* 0x0000000000007918 */ /* 0x000fc00000000000 */
        /* <DEDUP_REMOVED lines=14> */
.L_x_20:


//--------------------- .nv.shared.matmul_kernel  --------------------------
	.section	.nv.shared.matmul_kernel,"aw",@nobits
	.sectionflags	@""
	.align	16
	.zero		1024


//--------------------- .nv.shared.reserved.0     --------------------------
	.section	.nv.shared.reserved.0,"aw",@nobits
	.align	8
	.weak		__nv_reservedSMEM_offset_0_alias
	.size		__nv_reservedSMEM_offset_0_alias, 0, 64
	.other		__nv_reservedSMEM_offset_0_alias,@"STO_CUDA_RESERVED_SHARED STV_DEFAULT"
__nv_reservedSMEM_offset_0_alias:
	.zero		0
.nv.shared.reserved.0:
	.zero		64
	.weak		__nv_reservedSMEM_allocation_phase
	.type		__nv_reservedSMEM_allocation_phase,@object
	.size		__nv_reservedSMEM_allocation_phase,(.L_0 - __nv_reservedSMEM_allocation_phase)
__nv_reservedSMEM_allocation_phase:
	.zero		1
.L_0:
	.zero		7
	.weak		__nv_reservedSMEM_devtool_atexit_pc
	.type		__nv_reservedSMEM_devtool_atexit_pc,@object
	.size		__nv_reservedSMEM_devtool_atexit_pc,(__nv_reservedSMEM_allocation_mask - __nv_reservedSMEM_devtool_atexit_pc)
__nv_reservedSMEM_devtool_atexit_pc:
	.zero		8
	.weak		__nv_reservedSMEM_allocation_mask
	.type		__nv_reservedSMEM_allocation_mask,@object
	.size		__nv_reservedSMEM_allocation_mask,(.L_2 - __nv_reservedSMEM_allocation_mask)
__nv_reservedSMEM_allocation_mask:
	.zero		4
.L_2:


//--------------------- .nv.constant0.matmul_kernel --------------------------
	.section	.nv.constant0.matmul_kernel,"a",@progbits
	.sectionflags	@""
	.align	4
.nv.constant0.matmul_kernel:
	.zero		976


//--------------------- SYMBOLS --------------------------

	.type		.nv.reservedSmem.offset0,@object
	.size		.nv.reservedSmem.offset0,0x4
	.type		.nv.reservedSmem.cap,@object
	.size		.nv.reservedSmem.cap,0x4
